// auto-generated by cutlass_sweep.gemm — config: {"arch": "sm_100", "cluster_m": 2, "cluster_n": 2, "dtype": "int8", "stages": 3, "tile_k": 128, "tile_m": 128, "tile_n": 64}
#include "cutlass/cutlass.h"
#include "cutlass/gemm/collective/collective_builder.hpp"
#include "cutlass/gemm/device/gemm_universal_adapter.h"
#include "cutlass/gemm/kernel/gemm_universal.hpp"
#include "cutlass/epilogue/collective/collective_builder.hpp"

using ElemA = int8_t;
using ElemB = int8_t;
using ElemCD = int8_t;
using Acc  = int32_t;
using TileShape    = cute::Shape<cute::_128, cute::_64, cute::_128>;
using ClusterShape = cute::Shape<cute::_2, cute::_2, cute::_1>;

using CollectiveEpilogue = typename cutlass::epilogue::collective::CollectiveBuilder<
    cutlass::arch::Sm100, cutlass::arch::OpClassTensorOp,
    TileShape, ClusterShape,
    cutlass::epilogue::collective::EpilogueTileAuto,
    Acc, Acc,
    ElemCD, cutlass::layout::RowMajor, 128 / cutlass::sizeof_bits<ElemCD>::value,
    ElemCD, cutlass::layout::RowMajor, 128 / cutlass::sizeof_bits<ElemCD>::value,
    cutlass::epilogue::collective::EpilogueScheduleAuto
  >::CollectiveOp;

using CollectiveMainloop = typename cutlass::gemm::collective::CollectiveBuilder<
    cutlass::arch::Sm100, cutlass::arch::OpClassTensorOp,
    ElemA, cutlass::layout::RowMajor, 128 / cutlass::sizeof_bits<ElemA>::value,
    ElemB, cutlass::layout::ColumnMajor, 128 / cutlass::sizeof_bits<ElemB>::value,
    Acc,
    TileShape, ClusterShape,
    cutlass::gemm::collective::StageCount<3>,
    cutlass::gemm::collective::KernelScheduleAuto
  >::CollectiveOp;

using GemmKernel = cutlass::gemm::kernel::GemmUniversal<
    cute::Shape<int,int,int,int>,
    CollectiveMainloop,
    CollectiveEpilogue
>;
using Gemm = cutlass::gemm::device::GemmUniversalAdapter<GemmKernel>;

// Force the device kernel symbol into the cubin without needing a host main.
auto* _anchor = &cutlass::device_kernel<GemmKernel>;


// ===== COMPILED SASS (sm_100a) =====

	.target	sm_100a

	.elftype	@"ET_EXEC"


//--------------------- .note.nv.tkinfo           --------------------------
	.section	.note.nv.tkinfo,"",@"SHT_NOTE"
	.sectionflags	@"SHF_NOTE_NV_TKINFO"
	.tkinfo
        /*0018*/ 	.word	0x00000002
        /*0030*/ 	.string	""
        /*0030*/ 	.string	"ptxas"
        /*0030*/ 	.string	"Cuda compilation tools, release 13.0, V13.0.88"
        /*0030*/ 	.string	"Build cuda_13.0.r13.0/compiler.36424714_0"
        /*0030*/ 	.string	"-arch sm_100a -m 64 "



//--------------------- .note.nv.cuinfo           --------------------------
	.section	.note.nv.cuinfo,"",@"SHT_NOTE"
	.sectionflags	@"SHF_NOTE_NV_CUINFO"
        /*0018*/ 	.short	0x0002
        /*001a*/ 	.short	0x0064
        /*001c*/ 	.short	0x0082
	.zero		2


//--------------------- .nv.info                  --------------------------
	.section	.nv.info,"",@"SHT_CUDA_INFO"
	.align	4


	//----- nvinfo : EIATTR_REGCOUNT
	.align		4
        /*0000*/ 	.byte	0x04, 0x2f
        /*0002*/ 	.short	(.L_19 - .L_18)
	.align		4
.L_18:
        /*0004*/ 	.word	index@(_ZN7cutlass13device_kernelINS_4gemm6kernel13GemmUniversalIN4cute5tupleIJiiiiEEENS1_10collective13CollectiveMmaINS1_35MainloopSm100TmaUmmaWarpSpecializedILi3ELi2ELi4ENS5_IJNS4_1CILi2EEESB_NSA_ILi1EEEEEEEENS5_IJNSA_ILi128EEENSA_ILi64EEESF_EEEaNS5_IJlSC_lEEEaSI_NS4_8TiledMMAINS4_8MMA_AtomIJNS4_21SM100_MMA_S8_2x1SM_SSIaaiLi128ELi64ELNS4_4UMMA5MajorE0ELSN_0ELNSM_8SaturateE0EEEEEENS4_6LayoutINS5_IJSC_SC_SC_EEENS5_IJNSA_ILi0EEEST_ST_EEEEENS5_IJNS4_10UnderscoreESW_SW_EEEEENS4_28SM100_TMA_2SM_LOAD_MULTICASTENS4_14ComposedLayoutINS4_7SwizzleILi3ELi4ELi3EEENS4_18smem_ptr_flag_bitsILi8EEENSR_INS5_IJNSA_ILi8EEESF_EEENS5_IJSF_SC_EEEEEEEvNS4_8identityENS4_18SM100_TMA_2SM_LOADES19_vS1A_EENS_8epilogue10collective18CollectiveEpilogueINS1D_23Sm100TmaWarpSpecializedILi1ELi1ELi32ELb0ELb0EEEJNS5_IJSG_SG_SF_EEENS5_IJNSR_ISG_SC_EES1J_EEEaSI_aSI_NS1D_6fusion15FusionCallbacksIS1H_NS1L_17LinearCombinationIaiaiLNS_15FloatRoundStyleE2EEES1I_S1K_JEEENS4_5SM1004TMEM4LOAD26SM100_TMEM_LOAD_32dp32b32xENS4_13SM90_TMA_LOADENS10_INS11_ILi2ELi4ELi3EEES14_NSR_INS5_IJS15_SG_EEENS5_IJSG_SC_EEEEEEENS4_39AutoVectorizingCopyWithAssumedAlignmentILi128EEENS4_14SM90_TMA_STOREES20_S22_S22_EEEvvEEEEvNT_6ParamsE)
        /*0008*/ 	.word	0x0000005b


	//----- nvinfo : EIATTR_FRAME_SIZE
	.align		4
.L_19:
        /*000c*/ 	.byte	0x04, 0x11
        /*000e*/ 	.short	(.L_21 - .L_20)
	.align		4
.L_20:
        /*0010*/ 	.word	index@($__internal_2_$__cuda_sm10x_tcgen05_guardrail_trap_unallocated_columns_being_dealloced)
        /*0014*/ 	.word	0x00000000


	//----- nvinfo : EIATTR_FRAME_SIZE
	.align		4
.L_21:
        /*0018*/ 	.byte	0x04, 0x11
        /*001a*/ 	.short	(.L_23 - .L_22)
	.align		4
.L_22:
        /*001c*/ 	.word	index@($__internal_1_$__cuda_sm10x_tcgen05_guardrail_trap_phase_invalid_during_alloc)
        /*0020*/ 	.word	0x00000000


	//----- nvinfo : EIATTR_FRAME_SIZE
	.align		4
.L_23:
        /*0024*/ 	.byte	0x04, 0x11
        /*0026*/ 	.short	(.L_25 - .L_24)
	.align		4
.L_24:
        /*0028*/ 	.word	index@($__internal_0_$__cuda_sm10x_tcgen05_guardrail_trap_col_being_dealloced_not_returned_by_alloc)
        /*002c*/ 	.word	0x00000000


	//----- nvinfo : EIATTR_FRAME_SIZE
	.align		4
.L_25:
        /*0030*/ 	.byte	0x04, 0x11
        /*0032*/ 	.short	(.L_27 - .L_26)
	.align		4
.L_26:
        /*0034*/ 	.word	index@(_ZN7cutlass13device_kernelINS_4gemm6kernel13GemmUniversalIN4cute5tupleIJiiiiEEENS1_10collective13CollectiveMmaINS1_35MainloopSm100TmaUmmaWarpSpecializedILi3ELi2ELi4ENS5_IJNS4_1CILi2EEESB_NSA_ILi1EEEEEEEENS5_IJNSA_ILi128EEENSA_ILi64EEESF_EEEaNS5_IJlSC_lEEEaSI_NS4_8TiledMMAINS4_8MMA_AtomIJNS4_21SM100_MMA_S8_2x1SM_SSIaaiLi128ELi64ELNS4_4UMMA5MajorE0ELSN_0ELNSM_8SaturateE0EEEEEENS4_6LayoutINS5_IJSC_SC_SC_EEENS5_IJNSA_ILi0EEEST_ST_EEEEENS5_IJNS4_10UnderscoreESW_SW_EEEEENS4_28SM100_TMA_2SM_LOAD_MULTICASTENS4_14ComposedLayoutINS4_7SwizzleILi3ELi4ELi3EEENS4_18smem_ptr_flag_bitsILi8EEENSR_INS5_IJNSA_ILi8EEESF_EEENS5_IJSF_SC_EEEEEEEvNS4_8identityENS4_18SM100_TMA_2SM_LOADES19_vS1A_EENS_8epilogue10collective18CollectiveEpilogueINS1D_23Sm100TmaWarpSpecializedILi1ELi1ELi32ELb0ELb0EEEJNS5_IJSG_SG_SF_EEENS5_IJNSR_ISG_SC_EES1J_EEEaSI_aSI_NS1D_6fusion15FusionCallbacksIS1H_NS1L_17LinearCombinationIaiaiLNS_15FloatRoundStyleE2EEES1I_S1K_JEEENS4_5SM1004TMEM4LOAD26SM100_TMEM_LOAD_32dp32b32xENS4_13SM90_TMA_LOADENS10_INS11_ILi2ELi4ELi3EEES14_NSR_INS5_IJS15_SG_EEENS5_IJSG_SC_EEEEEEENS4_39AutoVectorizingCopyWithAssumedAlignmentILi128EEENS4_14SM90_TMA_STOREES20_S22_S22_EEEvvEEEEvNT_6ParamsE)
        /*0038*/ 	.word	0x00000000


	//----- nvinfo : EIATTR_MIN_STACK_SIZE
	.align		4
.L_27:
        /*003c*/ 	.byte	0x04, 0x12
        /*003e*/ 	.short	(.L_29 - .L_28)
	.align		4
.L_28:
        /*0040*/ 	.word	index@(_ZN7cutlass13device_kernelINS_4gemm6kernel13GemmUniversalIN4cute5tupleIJiiiiEEENS1_10collective13CollectiveMmaINS1_35MainloopSm100TmaUmmaWarpSpecializedILi3ELi2ELi4ENS5_IJNS4_1CILi2EEESB_NSA_ILi1EEEEEEEENS5_IJNSA_ILi128EEENSA_ILi64EEESF_EEEaNS5_IJlSC_lEEEaSI_NS4_8TiledMMAINS4_8MMA_AtomIJNS4_21SM100_MMA_S8_2x1SM_SSIaaiLi128ELi64ELNS4_4UMMA5MajorE0ELSN_0ELNSM_8SaturateE0EEEEEENS4_6LayoutINS5_IJSC_SC_SC_EEENS5_IJNSA_ILi0EEEST_ST_EEEEENS5_IJNS4_10UnderscoreESW_SW_EEEEENS4_28SM100_TMA_2SM_LOAD_MULTICASTENS4_14ComposedLayoutINS4_7SwizzleILi3ELi4ELi3EEENS4_18smem_ptr_flag_bitsILi8EEENSR_INS5_IJNSA_ILi8EEESF_EEENS5_IJSF_SC_EEEEEEEvNS4_8identityENS4_18SM100_TMA_2SM_LOADES19_vS1A_EENS_8epilogue10collective18CollectiveEpilogueINS1D_23Sm100TmaWarpSpecializedILi1ELi1ELi32ELb0ELb0EEEJNS5_IJSG_SG_SF_EEENS5_IJNSR_ISG_SC_EES1J_EEEaSI_aSI_NS1D_6fusion15FusionCallbacksIS1H_NS1L_17LinearCombinationIaiaiLNS_15FloatRoundStyleE2EEES1I_S1K_JEEENS4_5SM1004TMEM4LOAD26SM100_TMEM_LOAD_32dp32b32xENS4_13SM90_TMA_LOADENS10_INS11_ILi2ELi4ELi3EEES14_NSR_INS5_IJS15_SG_EEENS5_IJSG_SC_EEEEEEENS4_39AutoVectorizingCopyWithAssumedAlignmentILi128EEENS4_14SM90_TMA_STOREES20_S22_S22_EEEvvEEEEvNT_6ParamsE)
        /*0044*/ 	.word	0x00000000
.L_29:


//--------------------- .nv.compat                --------------------------
	.section	.nv.compat,"",@"SHT_CUDA_COMPAT_INFO"
	.align	4
        /*0000*/ 	.byte	0x02, 0x09, 0x01, 0x00, 0x02, 0x02, 0x03, 0x00, 0x02, 0x05, 0x06, 0x00, 0x03, 0x07, 0x01, 0x01
        /*0010*/ 	.byte	0x02, 0x03, 0x01, 0x00, 0x02, 0x06, 0x01, 0x00, 0x04, 0x0b, 0x08, 0x00, 0x01, 0x00, 0x00, 0x00
        /*0020*/ 	.byte	0x00, 0x00, 0x00, 0x00


//--------------------- .nv.info._ZN7cutlass13device_kernelINS_4gemm6kernel13GemmUniversalIN4cute5tupleIJiiiiEEENS1_10collective13CollectiveMmaINS1_35MainloopSm100TmaUmmaWarpSpecializedILi3ELi2ELi4ENS5_IJNS4_1CILi2EEESB_NSA_ILi1EEEEEEEENS5_IJNSA_ILi128EEENSA_ILi64EEESF_EEEaNS5_IJlSC_lEEEaSI_NS4_8TiledMMAINS4_8MMA_AtomIJNS4_21SM100_MMA_S8_2x1SM_SSIaaiLi128ELi64ELNS4_4UMMA5MajorE0ELSN_0ELNSM_8SaturateE0EEEEEENS4_6LayoutINS5_IJSC_SC_SC_EEENS5_IJNSA_ILi0EEEST_ST_EEEEENS5_IJNS4_10UnderscoreESW_SW_EEEEENS4_28SM100_TMA_2SM_LOAD_MULTICASTENS4_14ComposedLayoutINS4_7SwizzleILi3ELi4ELi3EEENS4_18smem_ptr_flag_bitsILi8EEENSR_INS5_IJNSA_ILi8EEESF_EEENS5_IJSF_SC_EEEEEEEvNS4_8identityENS4_18SM100_TMA_2SM_LOADES19_vS1A_EENS_8epilogue10collective18CollectiveEpilogueINS1D_23Sm100TmaWarpSpecializedILi1ELi1ELi32ELb0ELb0EEEJNS5_IJSG_SG_SF_EEENS5_IJNSR_ISG_SC_EES1J_EEEaSI_aSI_NS1D_6fusion15FusionCallbacksIS1H_NS1L_17LinearCombinationIaiaiLNS_15FloatRoundStyleE2EEES1I_S1K_JEEENS4_5SM1004TMEM4LOAD26SM100_TMEM_LOAD_32dp32b32xENS4_13SM90_TMA_LOADENS10_INS11_ILi2ELi4ELi3EEES14_NSR_INS5_IJS15_SG_EEENS5_IJSG_SC_EEEEEEENS4_39AutoVectorizingCopyWithAssumedAlignmentILi128EEENS4_14SM90_TMA_STOREES20_S22_S22_EEEvvEEEEvNT_6ParamsE --------------------------
	.section	.nv.info._ZN7cutlass13device_kernelINS_4gemm6kernel13GemmUniversalIN4cute5tupleIJiiiiEEENS1_10collective13CollectiveMmaINS1_35MainloopSm100TmaUmmaWarpSpecializedILi3ELi2ELi4ENS5_IJNS4_1CILi2EEESB_NSA_ILi1EEEEEEEENS5_IJNSA_ILi128EEENSA_ILi64EEESF_EEEaNS5_IJlSC_lEEEaSI_NS4_8TiledMMAINS4_8MMA_AtomIJNS4_21SM100_MMA_S8_2x1SM_SSIaaiLi128ELi64ELNS4_4UMMA5MajorE0ELSN_0ELNSM_8SaturateE0EEEEEENS4_6LayoutINS5_IJSC_SC_SC_EEENS5_IJNSA_ILi0EEEST_ST_EEEEENS5_IJNS4_10UnderscoreESW_SW_EEEEENS4_28SM100_TMA_2SM_LOAD_MULTICASTENS4_14ComposedLayoutINS4_7SwizzleILi3ELi4ELi3EEENS4_18smem_ptr_flag_bitsILi8EEENSR_INS5_IJNSA_ILi8EEESF_EEENS5_IJSF_SC_EEEEEEEvNS4_8identityENS4_18SM100_TMA_2SM_LOADES19_vS1A_EENS_8epilogue10collective18CollectiveEpilogueINS1D_23Sm100TmaWarpSpecializedILi1ELi1ELi32ELb0ELb0EEEJNS5_IJSG_SG_SF_EEENS5_IJNSR_ISG_SC_EES1J_EEEaSI_aSI_NS1D_6fusion15FusionCallbacksIS1H_NS1L_17LinearCombinationIaiaiLNS_15FloatRoundStyleE2EEES1I_S1K_JEEENS4_5SM1004TMEM4LOAD26SM100_TMEM_LOAD_32dp32b32xENS4_13SM90_TMA_LOADENS10_INS11_ILi2ELi4ELi3EEES14_NSR_INS5_IJS15_SG_EEENS5_IJSG_SC_EEEEEEENS4_39AutoVectorizingCopyWithAssumedAlignmentILi128EEENS4_14SM90_TMA_STOREES20_S22_S22_EEEvvEEEEvNT_6ParamsE,"",@"SHT_CUDA_INFO"
	.sectionflags	@""
	.align	4


	//----- nvinfo : EIATTR_CUDA_API_VERSION
	.align		4
        /*0000*/ 	.byte	0x04, 0x37
        /*0002*/ 	.short	(.L_31 - .L_30)
.L_30:
        /*0004*/ 	.word	0x00000082


	//----- nvinfo : EIATTR_KPARAM_INFO
	.align		4
.L_31:
        /*0008*/ 	.byte	0x04, 0x17
        /*000a*/ 	.short	(.L_33 - .L_32)
.L_32:
        /*000c*/ 	.word	0x00000000
        /*0010*/ 	.short	0x0000
        /*0012*/ 	.short	0x0000
        /*0014*/ 	.byte	0x00, 0xf0, 0x01, 0x20


	//----- nvinfo : EIATTR_AT_ENTRY_FRAGMENTS
	.align		4
.L_33:
        /*0018*/ 	.byte	0x04, 0x4f
        /*001a*/ 	.short	(.L_35 - .L_34)


	//   ....[0]....
.L_34:
        /*001c*/ 	.word	0x00000007


	//----- nvinfo : EIATTR_RESERVED_SMEM_USED
	.align		4
.L_35:
        /*0020*/ 	.byte	0x01, 0x41
	.zero		2


	//----- nvinfo : EIATTR_SPARSE_MMA_MASK
	.align		4
        /*0024*/ 	.byte	0x03, 0x50
        /*0026*/ 	.short	0x0000


	//----- nvinfo : EIATTR_TCGEN05_2CTA_USED
	.align		4
        /*0028*/ 	.byte	0x01, 0x52
	.zero		2


	//----- nvinfo : EIATTR_MAXREG_COUNT
	.align		4
        /*002c*/ 	.byte	0x03, 0x1b
        /*002e*/ 	.short	0x00ff


	//----- nvinfo : EIATTR_NUM_BARRIERS
	.align		4
        /*0030*/ 	.byte	0x02, 0x4c
        /*0032*/ 	.byte	0x07
	.zero		1


	//----- nvinfo : EIATTR_EXTERNS
	.align		4
        /*0034*/ 	.byte	0x04, 0x0f
        /*0036*/ 	.short	(.L_37 - .L_36)


	//   ....[0]....
	.align		4
.L_36:
        /*0038*/ 	.word	index@(__assertfail)


	//----- nvinfo : EIATTR_MERCURY_ISA_VERSION
	.align		4
.L_37:
        /*003c*/ 	.byte	0x03, 0x5f
        /*003e*/ 	.short	0x0101


	//----- nvinfo : EIATTR_INT_WARP_WIDE_INSTR_OFFSETS
	.align		4
        /*0040*/ 	.byte	0x04, 0x31
        /*0042*/ 	.short	(.L_39 - .L_38)


	//   ....[0]....
.L_38:
        /*0044*/ 	.word	0x00000ce0


	//   ....[1]....
        /*0048*/ 	.word	0x00000d80


	//   ....[2]....
        /*004c*/ 	.word	0x00004190


	//   ....[3]....
        /*0050*/ 	.word	0x000041c0


	//   ....[4]....
        /*0054*/ 	.word	0x000041e0


	//   ....[5]....
        /*0058*/ 	.word	0x00004d10


	//   ....[6]....
        /*005c*/ 	.word	0x00004dc0


	//----- nvinfo : EIATTR_COOP_GROUP_MASK_REGIDS
	.align		4
.L_39:
        /*0060*/ 	.byte	0x04, 0x29
        /*0062*/ 	.short	(.L_41 - .L_40)


	//   ....[0]....
.L_40:
        /*0064*/ 	.word	0xffffffff


	//   ....[1]....
        /*0068*/ 	.word	0xffffffff


	//   ....[2]....
        /*006c*/ 	.word	0xffffffff


	//   ....[3]....
        /*0070*/ 	.word	0xffffffff


	//   ....[4]....
        /*0074*/ 	.word	0xffffffff


	//   ....[5]....
        /*0078*/ 	.word	0xffffffff


	//   ....[6]....
        /*007c*/ 	.word	0xffffffff


	//   ....[7]....
        /*0080*/ 	.word	0xffffffff


	//   ....[8]....
        /*0084*/ 	.word	0xffffffff


	//   ....[9]....
        /*0088*/ 	.word	0xffffffff


	//   ....[10]....
        /*008c*/ 	.word	0xffffffff


	//   ....[11]....
        /*0090*/ 	.word	0xffffffff


	//   ....[12]....
        /*0094*/ 	.word	0xffffffff


	//   ....[13]....
        /*0098*/ 	.word	0xffffffff


	//----- nvinfo : EIATTR_COOP_GROUP_INSTR_OFFSETS
	.align		4
.L_41:
        /*009c*/ 	.byte	0x04, 0x28
        /*009e*/ 	.short	(.L_43 - .L_42)


	//   ....[0]....
.L_42:
        /*00a0*/ 	.word	0x000000b0


	//   ....[1]....
        /*00a4*/ 	.word	0x00000510


	//   ....[2]....
        /*00a8*/ 	.word	0x000006b0


	//   ....[3]....
        /*00ac*/ 	.word	0x000007e0


	//   ....[4]....
        /*00b0*/ 	.word	0x000008d0


	//   ....[5]....
        /*00b4*/ 	.word	0x00000a30


	//   ....[6]....
        /*00b8*/ 	.word	0x00000bc0


	//   ....[7]....
        /*00bc*/ 	.word	0x00000e00


	//   ....[8]....
        /*00c0*/ 	.word	0x00002160


	//   ....[9]....
        /*00c4*/ 	.word	0x00002f70


	//   ....[10]....
        /*00c8*/ 	.word	0x00003440


	//   ....[11]....
        /*00cc*/ 	.word	0x00003470


	//   ....[12]....
        /*00d0*/ 	.word	0x00004090


	//   ....[13]....
        /*00d4*/ 	.word	0x000042a0


	//----- nvinfo : EIATTR_VRC_CTA_INIT_COUNT
	.align		4
.L_43:
        /*00d8*/ 	.byte	0x02, 0x4a
        /*00da*/ 	.byte	0x80
	.zero		1


	//----- nvinfo : EIATTR_SYSCALL_OFFSETS
	.align		4
        /*00dc*/ 	.byte	0x04, 0x46
        /*00de*/ 	.short	(.L_45 - .L_44)


	//   ....[0]....
.L_44:
        /*00e0*/ 	.word	0x00005930


	//   ....[1]....
        /*00e4*/ 	.word	0x00005a70


	//   ....[2]....
        /*00e8*/ 	.word	0x000061a0


	//----- nvinfo : EIATTR_MBARRIER_INSTR_OFFSETS
	.align		4
.L_45:
        /*00ec*/ 	.byte	0x04, 0x39
        /*00ee*/ 	.short	(.L_47 - .L_46)


	//   ....[0]....
.L_46:
        /*00f0*/ 	.word	0x00000640
        /*00f4*/ 	.word	0x000000ff
        /*00f8*/ 	.word	0x00000000
        /*00fc*/ 	.short	0x0100
        /*00fe*/ 	.byte	0x04
	.zero		1


	//   ....[1]....
        /*0100*/ 	.word	0x00000650
        /*0104*/ 	.word	0x000000ff
        /*0108*/ 	.word	0x00000018
        /*010c*/ 	.short	0x0100
        /*010e*/ 	.byte	0x04
	.zero		1


	//   ....[2]....
        /*0110*/ 	.word	0x00000660
        /*0114*/ 	.word	0x000000ff
        /*0118*/ 	.word	0x00000008
        /*011c*/ 	.short	0x0100
        /*011e*/ 	.byte	0x04
	.zero		1


	//   ....[3]....
        /*0120*/ 	.word	0x00000670
        /*0124*/ 	.word	0x000000ff
        /*0128*/ 	.word	0x00000020
        /*012c*/ 	.short	0x0100
        /*012e*/ 	.byte	0x04
	.zero		1


	//   ....[4]....
        /*0130*/ 	.word	0x00000680
        /*0134*/ 	.word	0x000000ff
        /*0138*/ 	.word	0x00000010
        /*013c*/ 	.short	0x0100
        /*013e*/ 	.byte	0x04
	.zero		1


	//   ....[5]....
        /*0140*/ 	.word	0x00000690
        /*0144*/ 	.word	0x000000ff
        /*0148*/ 	.word	0x00000028
        /*014c*/ 	.short	0x0100
        /*014e*/ 	.byte	0x04
	.zero		1


	//   ....[6]....
        /*0150*/ 	.word	0x000007b0
        /*0154*/ 	.word	0x000000ff
        /*0158*/ 	.word	0x00000030
        /*015c*/ 	.short	0x0100
        /*015e*/ 	.byte	0x04
	.zero		1


	//   ....[7]....
        /*0160*/ 	.word	0x000007c0
        /*0164*/ 	.word	0x000000ff
        /*0168*/ 	.word	0x00000038
        /*016c*/ 	.short	0x0100
        /*016e*/ 	.byte	0x04
	.zero		1


	//   ....[8]....
        /*0170*/ 	.word	0x000008a0
        /*0174*/ 	.word	0x000000ff
        /*0178*/ 	.word	0x00000040
        /*017c*/ 	.short	0x0100
        /*017e*/ 	.byte	0x06
	.zero		1


	//   ....[9]....
        /*0180*/ 	.word	0x000008b0
        /*0184*/ 	.word	0x000000ff
        /*0188*/ 	.word	0x00000048
        /*018c*/ 	.short	0x0100
        /*018e*/ 	.byte	0x06
	.zero		1


	//   ....[10]....
        /*0190*/ 	.word	0x000009e0
        /*0194*/ 	.word	0x000000ff
        /*0198*/ 	.word	0x00000050
        /*019c*/ 	.short	0x0100
        /*019e*/ 	.byte	0x06
	.zero		1


	//   ....[11]....
        /*01a0*/ 	.word	0x000009f0
        /*01a4*/ 	.word	0x000000ff
        /*01a8*/ 	.word	0x00000060
        /*01ac*/ 	.short	0x0100
        /*01ae*/ 	.byte	0x06
	.zero		1


	//   ....[12]....
        /*01b0*/ 	.word	0x00000a00
        /*01b4*/ 	.word	0x000000ff
        /*01b8*/ 	.word	0x00000058
        /*01bc*/ 	.short	0x0100
        /*01be*/ 	.byte	0x06
	.zero		1


	//   ....[13]....
        /*01c0*/ 	.word	0x00000a10
        /*01c4*/ 	.word	0x000000ff
        /*01c8*/ 	.word	0x00000068
        /*01cc*/ 	.short	0x0100
        /*01ce*/ 	.byte	0x06
	.zero		1


	//   ....[14]....
        /*01d0*/ 	.word	0x00000b30
        /*01d4*/ 	.word	0x000000ff
        /*01d8*/ 	.word	0x00000070
        /*01dc*/ 	.short	0x0100
        /*01de*/ 	.byte	0x04
	.zero		1


	//   ....[15]....
        /*01e0*/ 	.word	0x00000b40
        /*01e4*/ 	.word	0x000000ff
        /*01e8*/ 	.word	0x00000090
        /*01ec*/ 	.short	0x0100
        /*01ee*/ 	.byte	0x04
	.zero		1


	//   ....[16]....
        /*01f0*/ 	.word	0x00000b50
        /*01f4*/ 	.word	0x000000ff
        /*01f8*/ 	.word	0x00000078
        /*01fc*/ 	.short	0x0100
        /*01fe*/ 	.byte	0x04
	.zero		1


	//   ....[17]....
        /*0200*/ 	.word	0x00000b60
        /*0204*/ 	.word	0x000000ff
        /*0208*/ 	.word	0x00000098
        /*020c*/ 	.short	0x0100
        /*020e*/ 	.byte	0x04
	.zero		1


	//   ....[18]....
        /*0210*/ 	.word	0x00000b70
        /*0214*/ 	.word	0x000000ff
        /*0218*/ 	.word	0x00000080
        /*021c*/ 	.short	0x0100
        /*021e*/ 	.byte	0x04
	.zero		1


	//   ....[19]....
        /*0220*/ 	.word	0x00000b80
        /*0224*/ 	.word	0x000000ff
        /*0228*/ 	.word	0x000000a0
        /*022c*/ 	.short	0x0100
        /*022e*/ 	.byte	0x04
	.zero		1


	//   ....[20]....
        /*0230*/ 	.word	0x00000b90
        /*0234*/ 	.word	0x000000ff
        /*0238*/ 	.word	0x00000088
        /*023c*/ 	.short	0x0100
        /*023e*/ 	.byte	0x04
	.zero		1


	//   ....[21]....
        /*0240*/ 	.word	0x00000ba0
        /*0244*/ 	.word	0x000000ff
        /*0248*/ 	.word	0x000000a8
        /*024c*/ 	.short	0x0100
        /*024e*/ 	.byte	0x04
	.zero		1


	//   ....[22]....
        /*0250*/ 	.word	0x00000c90
        /*0254*/ 	.word	0x000000ff
        /*0258*/ 	.word	0x000000b0
        /*025c*/ 	.short	0x0100
        /*025e*/ 	.byte	0x04
	.zero		1


	//   ....[23]....
        /*0260*/ 	.word	0x00000ca0
        /*0264*/ 	.word	0x000000ff
        /*0268*/ 	.word	0x000000c0
        /*026c*/ 	.short	0x0100
        /*026e*/ 	.byte	0x04
	.zero		1


	//   ....[24]....
        /*0270*/ 	.word	0x00000cb0
        /*0274*/ 	.word	0x000000ff
        /*0278*/ 	.word	0x000000b8
        /*027c*/ 	.short	0x0100
        /*027e*/ 	.byte	0x04
	.zero		1


	//   ....[25]....
        /*0280*/ 	.word	0x00000cc0
        /*0284*/ 	.word	0x000000ff
        /*0288*/ 	.word	0x000000c8
        /*028c*/ 	.short	0x0100
        /*028e*/ 	.byte	0x04
	.zero		1


	//   ....[26]....
        /*0290*/ 	.word	0x00000dc0
        /*0294*/ 	.word	0x000000ff
        /*0298*/ 	.word	0x000000d0
        /*029c*/ 	.short	0x0100
        /*029e*/ 	.byte	0x06
	.zero		1


	//   ....[27]....
        /*02a0*/ 	.word	0x00001980
        /*02a4*/ 	.word	0x00000000
        /*02a8*/ 	.word	0x000000c0
        /*02ac*/ 	.short	0x010a
        /*02ae*/ 	.byte	0xff
	.zero		1


	//   ....[28]....
        /*02b0*/ 	.word	0x000019b0
        /*02b4*/ 	.word	0x00000000
        /*02b8*/ 	.word	0x000000b0
        /*02bc*/ 	.short	0x0101
        /*02be*/ 	.byte	0xff
	.zero		1


	//   ....[29]....
        /*02c0*/ 	.word	0x00001a70
        /*02c4*/ 	.word	0x000000ff
        /*02c8*/ 	.word	0x00000018
        /*02cc*/ 	.short	0x010a
        /*02ce*/ 	.byte	0x04
	.zero		1


	//   ....[30]....
        /*02d0*/ 	.word	0x00001b40
        /*02d4*/ 	.word	0x000000ff
        /*02d8*/ 	.word	0x00000018
        /*02dc*/ 	.short	0x010a
        /*02de*/ 	.byte	0x21
	.zero		1


	//   ....[31]....
        /*02e0*/ 	.word	0x00001d00
        /*02e4*/ 	.word	0x000000ff
        /*02e8*/ 	.word	0x00000018
        /*02ec*/ 	.short	0x010a
        /*02ee*/ 	.byte	0x07
	.zero		1


	//   ....[32]....
        /*02f0*/ 	.word	0x00001e00
        /*02f4*/ 	.word	0x000000ff
        /*02f8*/ 	.word	0x00000048
        /*02fc*/ 	.short	0x0101
        /*02fe*/ 	.byte	0x06
	.zero		1


	//   ....[33]....
        /*0300*/ 	.word	0x00001e20
        /*0304*/ 	.word	0x000000ff
        /*0308*/ 	.word	0x00000018
        /*030c*/ 	.short	0x010a
        /*030e*/ 	.byte	0x04
	.zero		1


	//   ....[34]....
        /*0310*/ 	.word	0x00001ea0
        /*0314*/ 	.word	0x000000ff
        /*0318*/ 	.word	0x00000018
        /*031c*/ 	.short	0x010a
        /*031e*/ 	.byte	0x11
	.zero		1


	//   ....[35]....
        /*0320*/ 	.word	0x00002030
        /*0324*/ 	.word	0x000000ff
        /*0328*/ 	.word	0x00000018
        /*032c*/ 	.short	0x010a
        /*032e*/ 	.byte	0x08
	.zero		1


	//   ....[36]....
        /*0330*/ 	.word	0x00002190
        /*0334*/ 	.word	0x00000003
        /*0338*/ 	.word	0x00000050
        /*033c*/ 	.short	0x010a
        /*033e*/ 	.byte	0xff
	.zero		1


	//   ....[37]....
        /*0340*/ 	.word	0x000022e0
        /*0344*/ 	.word	0x00000000
        /*0348*/ 	.word	0x00000000
        /*034c*/ 	.short	0x0101
        /*034e*/ 	.byte	0xff
	.zero		1


	//   ....[38]....
        /*0350*/ 	.word	0x00002880
        /*0354*/ 	.word	0x000000ff
        /*0358*/ 	.word	0x00000000
        /*035c*/ 	.short	0x010a
        /*035e*/ 	.byte	0x04
	.zero		1


	//   ....[39]....
        /*0360*/ 	.word	0x00002910
        /*0364*/ 	.word	0x000000ff
        /*0368*/ 	.word	0x00000000
        /*036c*/ 	.short	0x010a
        /*036e*/ 	.byte	0x05
	.zero		1


	//   ....[40]....
        /*0370*/ 	.word	0x000029b0
        /*0374*/ 	.word	0x00000000
        /*0378*/ 	.word	0x00000000
        /*037c*/ 	.short	0x010a
        /*037e*/ 	.byte	0xff
	.zero		1


	//   ....[41]....
        /*0380*/ 	.word	0x00002ad0
        /*0384*/ 	.word	0x00000002
        /*0388*/ 	.word	0x000000b0
        /*038c*/ 	.short	0x010a
        /*038e*/ 	.byte	0xff
	.zero		1


	//   ....[42]....
        /*0390*/ 	.word	0x00002b40
        /*0394*/ 	.word	0x00000002
        /*0398*/ 	.word	0x00000000
        /*039c*/ 	.short	0x0101
        /*039e*/ 	.byte	0xff
	.zero		1


	//   ....[43]....
        /*03a0*/ 	.word	0x00002b60
        /*03a4*/ 	.word	0x000000ff
        /*03a8*/ 	.word	0x00000060
        /*03ac*/ 	.short	0x010a
        /*03ae*/ 	.byte	0x04
	.zero		1


	//   ....[44]....
        /*03b0*/ 	.word	0x00002c80
        /*03b4*/ 	.word	0x00000002
        /*03b8*/ 	.word	0x00000050
        /*03bc*/ 	.short	0x010a
        /*03be*/ 	.byte	0xff
	.zero		1


	//   ....[45]....
        /*03c0*/ 	.word	0x00002d80
        /*03c4*/ 	.word	0x00000002
        /*03c8*/ 	.word	0x00000000
        /*03cc*/ 	.short	0x0101
        /*03ce*/ 	.byte	0xff
	.zero		1


	//   ....[46]....
        /*03d0*/ 	.word	0x00002e10
        /*03d4*/ 	.word	0x000000ff
        /*03d8*/ 	.word	0x00000060
        /*03dc*/ 	.short	0x0106
        /*03de*/ 	.byte	0x04
	.zero		1


	//   ....[47]....
        /*03e0*/ 	.word	0x00002e30
        /*03e4*/ 	.word	0x000000ff
        /*03e8*/ 	.word	0x00000060
        /*03ec*/ 	.short	0x010a
        /*03ee*/ 	.byte	0x04
	.zero		1


	//   ....[48]....
        /*03f0*/ 	.word	0x00002ec0
        /*03f4*/ 	.word	0x000000ff
        /*03f8*/ 	.word	0x00000060
        /*03fc*/ 	.short	0x0106
        /*03fe*/ 	.byte	0x07
	.zero		1


	//   ....[49]....
        /*0400*/ 	.word	0x00002f00
        /*0404*/ 	.word	0x00000000
        /*0408*/ 	.word	0x00000060
        /*040c*/ 	.short	0x010a
        /*040e*/ 	.byte	0xff
	.zero		1


	//   ....[50]....
        /*0410*/ 	.word	0x00003140
        /*0414*/ 	.word	0x000000ff
        /*0418*/ 	.word	0x00000008
        /*041c*/ 	.short	0x010a
        /*041e*/ 	.byte	0x05
	.zero		1


	//   ....[51]....
        /*0420*/ 	.word	0x00003160
        /*0424*/ 	.word	0x000000ff
        /*0428*/ 	.word	0x00000008
        /*042c*/ 	.short	0x010a
        /*042e*/ 	.byte	0x05
	.zero		1


	//   ....[52]....
        /*0430*/ 	.word	0x000032f0
        /*0434*/ 	.word	0x000000ff
        /*0438*/ 	.word	0x00000008
        /*043c*/ 	.short	0x010a
        /*043e*/ 	.byte	0x05
	.zero		1


	//   ....[53]....
        /*0440*/ 	.word	0x00003310
        /*0444*/ 	.word	0x000000ff
        /*0448*/ 	.word	0x00000008
        /*044c*/ 	.short	0x010a
        /*044e*/ 	.byte	0x05
	.zero		1


	//   ....[54]....
        /*0450*/ 	.word	0x000033d0
        /*0454*/ 	.word	0x000000ff
        /*0458*/ 	.word	0x00000000
        /*045c*/ 	.short	0x0101
        /*045e*/ 	.byte	0x04
	.zero		1


	//   ....[55]....
        /*0460*/ 	.word	0x00003710
        /*0464*/ 	.word	0x00000000
        /*0468*/ 	.word	0x00000050
        /*046c*/ 	.short	0x010a
        /*046e*/ 	.byte	0xff
	.zero		1


	//   ....[56]....
        /*0470*/ 	.word	0x000037d0
        /*0474*/ 	.word	0x00000000
        /*0478*/ 	.word	0x00000000
        /*047c*/ 	.short	0x0101
        /*047e*/ 	.byte	0xff
	.zero		1


	//   ....[57]....
        /*0480*/ 	.word	0x00003890
        /*0484*/ 	.word	0x000000ff
        /*0488*/ 	.word	0x00000000
        /*048c*/ 	.short	0x010a
        /*048e*/ 	.byte	0x04
	.zero		1


	//   ....[58]....
        /*0490*/ 	.word	0x000038a0
        /*0494*/ 	.word	0x000000ff
        /*0498*/ 	.word	0x00000090
        /*049c*/ 	.short	0x010a
        /*049e*/ 	.byte	0x1f
	.zero		1


	//   ....[59]....
        /*04a0*/ 	.word	0x00003950
        /*04a4*/ 	.word	0x000000ff
        /*04a8*/ 	.word	0x00000000
        /*04ac*/ 	.short	0x010a
        /*04ae*/ 	.byte	0x05
	.zero		1


	//   ....[60]....
        /*04b0*/ 	.word	0x00003a80
        /*04b4*/ 	.word	0x000000ff
        /*04b8*/ 	.word	0x00000000
        /*04bc*/ 	.short	0x010a
        /*04be*/ 	.byte	0x04
	.zero		1


	//   ....[61]....
        /*04c0*/ 	.word	0x00003d80
        /*04c4*/ 	.word	0x000000ff
        /*04c8*/ 	.word	0x00000000
        /*04cc*/ 	.short	0x010a
        /*04ce*/ 	.byte	0x04
	.zero		1


	//   ....[62]....
        /*04d0*/ 	.word	0x00003e10
        /*04d4*/ 	.word	0x000000ff
        /*04d8*/ 	.word	0x00000000
        /*04dc*/ 	.short	0x010a
        /*04de*/ 	.byte	0x05
	.zero		1


	//   ....[63]....
        /*04e0*/ 	.word	0x00003ea0
        /*04e4*/ 	.word	0x000000ff
        /*04e8*/ 	.word	0x00000000
        /*04ec*/ 	.short	0x010a
        /*04ee*/ 	.byte	0x05
	.zero		1


	//   ....[64]....
        /*04f0*/ 	.word	0x00003f40
        /*04f4*/ 	.word	0x00000000
        /*04f8*/ 	.word	0x00000000
        /*04fc*/ 	.short	0x010a
        /*04fe*/ 	.byte	0xff
	.zero		1


	//   ....[65]....
        /*0500*/ 	.word	0x00003f80
        /*0504*/ 	.word	0x00000000
        /*0508*/ 	.word	0x00000000
        /*050c*/ 	.short	0x010a
        /*050e*/ 	.byte	0xff
	.zero		1


	//   ....[66]....
        /*0510*/ 	.word	0x00003ff0
        /*0514*/ 	.word	0x000000ff
        /*0518*/ 	.word	0x00000000
        /*051c*/ 	.short	0x0101
        /*051e*/ 	.byte	0x04
	.zero		1


	//   ....[67]....
        /*0520*/ 	.word	0x00004030
        /*0524*/ 	.word	0x000000ff
        /*0528*/ 	.word	0x000000d0
        /*052c*/ 	.short	0x010a
        /*052e*/ 	.byte	0x1a
	.zero		1


	//   ....[68]....
        /*0530*/ 	.word	0x00004080
        /*0534*/ 	.word	0x000000ff
        /*0538*/ 	.word	0x00000000
        /*053c*/ 	.short	0x0101
        /*053e*/ 	.byte	0x04
	.zero		1


	//   ....[69]....
        /*0540*/ 	.word	0x000044f0
        /*0544*/ 	.word	0x00000007
        /*0548*/ 	.word	0x00000050
        /*054c*/ 	.short	0x010a
        /*054e*/ 	.byte	0xff
	.zero		1


	//   ....[70]....
        /*0550*/ 	.word	0x00004660
        /*0554*/ 	.word	0x00000000
        /*0558*/ 	.word	0x00000000
        /*055c*/ 	.short	0x0101
        /*055e*/ 	.byte	0xff
	.zero		1


	//   ....[71]....
        /*0560*/ 	.word	0x00004ad0
        /*0564*/ 	.word	0x000000ff
        /*0568*/ 	.word	0x00000048
        /*056c*/ 	.short	0x010a
        /*056e*/ 	.byte	0x11
	.zero		1


	//   ....[72]....
        /*0570*/ 	.word	0x00004c50
        /*0574*/ 	.word	0x000000ff
        /*0578*/ 	.word	0x00000038
        /*057c*/ 	.short	0x010a
        /*057e*/ 	.byte	0x11
	.zero		1


	//   ....[73]....
        /*0580*/ 	.word	0x00004e60
        /*0584*/ 	.word	0x000000ff
        /*0588*/ 	.word	0x00000030
        /*058c*/ 	.short	0x010b
        /*058e*/ 	.byte	0x11
	.zero		1


	//   ....[74]....
        /*0590*/ 	.word	0x00004e70
        /*0594*/ 	.word	0x000000ff
        /*0598*/ 	.word	0x00000000
        /*059c*/ 	.short	0x0101
        /*059e*/ 	.byte	0x37
	.zero		1


	//   ....[75]....
        /*05a0*/ 	.word	0x00004eb0
        /*05a4*/ 	.word	0x00000000
        /*05a8*/ 	.word	0x00000038
        /*05ac*/ 	.short	0x010a
        /*05ae*/ 	.byte	0xff
	.zero		1


	//   ....[76]....
        /*05b0*/ 	.word	0x000051f0
        /*05b4*/ 	.word	0x00000003
        /*05b8*/ 	.word	0x00000050
        /*05bc*/ 	.short	0x010a
        /*05be*/ 	.byte	0xff
	.zero		1


	//   ....[77]....
        /*05c0*/ 	.word	0x00005370
        /*05c4*/ 	.word	0x00000000
        /*05c8*/ 	.word	0x00000000
        /*05cc*/ 	.short	0x0101
        /*05ce*/ 	.byte	0xff
	.zero		1


	//   ....[78]....
        /*05d0*/ 	.word	0x00005de0
        /*05d4*/ 	.word	0x000000ff
        /*05d8*/ 	.word	0x00000030
        /*05dc*/ 	.short	0x010a
        /*05de*/ 	.byte	0x2c
	.zero		1


	//   ....[79]....
        /*05e0*/ 	.word	0x00005df0
        /*05e4*/ 	.word	0x00000053
        /*05e8*/ 	.word	0x00000070
        /*05ec*/ 	.short	0x010a
        /*05ee*/ 	.byte	0xff
	.zero		1


	//   ....[80]....
        /*05f0*/ 	.word	0x00005f40
        /*05f4*/ 	.word	0x000000ff
        /*05f8*/ 	.word	0x00000030
        /*05fc*/ 	.short	0x010a
        /*05fe*/ 	.byte	0x2c
	.zero		1


	//   ....[81]....
        /*0600*/ 	.word	0x00006020
        /*0604*/ 	.word	0x000000ff
        /*0608*/ 	.word	0x00000000
        /*060c*/ 	.short	0x0101
        /*060e*/ 	.byte	0x04
	.zero		1


	//   ....[82]....
        /*0610*/ 	.word	0x00006080
        /*0614*/ 	.word	0x00000053
        /*0618*/ 	.word	0x00000070
        /*061c*/ 	.short	0x010a
        /*061e*/ 	.byte	0xff
	.zero		1


	//   ....[83]....
        /*0620*/ 	.word	0x000062e0
        /*0624*/ 	.word	0x00000053
        /*0628*/ 	.word	0x00000000
        /*062c*/ 	.short	0x0101
        /*062e*/ 	.byte	0xff
	.zero		1


	//   ....[84]....
        /*0630*/ 	.word	0x00006d20
        /*0634*/ 	.word	0x00000000
        /*0638*/ 	.word	0x000000c0
        /*063c*/ 	.short	0x010a
        /*063e*/ 	.byte	0xff
	.zero		1


	//   ....[85]....
        /*0640*/ 	.word	0x00006d80
        /*0644*/ 	.word	0x00000000
        /*0648*/ 	.word	0x00000018
        /*064c*/ 	.short	0x010a
        /*064e*/ 	.byte	0xff
	.zero		1


	//   ....[86]....
        /*0650*/ 	.word	0x00006de0
        /*0654*/ 	.word	0x00000000
        /*0658*/ 	.word	0x00000018
        /*065c*/ 	.short	0x010a
        /*065e*/ 	.byte	0xff
	.zero		1


	//   ....[87]....
        /*0660*/ 	.word	0x00006e30
        /*0664*/ 	.word	0x00000003
        /*0668*/ 	.word	0x00000050
        /*066c*/ 	.short	0x010a
        /*066e*/ 	.byte	0xff
	.zero		1


	//   ....[88]....
        /*0670*/ 	.word	0x00006e90
        /*0674*/ 	.word	0x00000000
        /*0678*/ 	.word	0x00000000
        /*067c*/ 	.short	0x010a
        /*067e*/ 	.byte	0xff
	.zero		1


	//   ....[89]....
        /*0680*/ 	.word	0x00006ef0
        /*0684*/ 	.word	0x00000000
        /*0688*/ 	.word	0x00000000
        /*068c*/ 	.short	0x010a
        /*068e*/ 	.byte	0xff
	.zero		1


	//   ....[90]....
        /*0690*/ 	.word	0x00006f40
        /*0694*/ 	.word	0x00000002
        /*0698*/ 	.word	0x000000b0
        /*069c*/ 	.short	0x010a
        /*069e*/ 	.byte	0xff
	.zero		1


	//   ....[91]....
        /*06a0*/ 	.word	0x00006fa0
        /*06a4*/ 	.word	0x00000002
        /*06a8*/ 	.word	0x00000060
        /*06ac*/ 	.short	0x010a
        /*06ae*/ 	.byte	0xff
	.zero		1


	//   ....[92]....
        /*06b0*/ 	.word	0x00006ff0
        /*06b4*/ 	.word	0x00000002
        /*06b8*/ 	.word	0x00000050
        /*06bc*/ 	.short	0x010a
        /*06be*/ 	.byte	0xff
	.zero		1


	//   ....[93]....
        /*06c0*/ 	.word	0x00007050
        /*06c4*/ 	.word	0x00000000
        /*06c8*/ 	.word	0x00000060
        /*06cc*/ 	.short	0x010a
        /*06ce*/ 	.byte	0xff
	.zero		1


	//   ....[94]....
        /*06d0*/ 	.word	0x000070b0
        /*06d4*/ 	.word	0x00000005
        /*06d8*/ 	.word	0x00000008
        /*06dc*/ 	.short	0x010a
        /*06de*/ 	.byte	0xff
	.zero		1


	//   ....[95]....
        /*06e0*/ 	.word	0x000071a0
        /*06e4*/ 	.word	0x00000000
        /*06e8*/ 	.word	0x00000008
        /*06ec*/ 	.short	0x010a
        /*06ee*/ 	.byte	0xff
	.zero		1


	//   ....[96]....
        /*06f0*/ 	.word	0x000071f0
        /*06f4*/ 	.word	0x00000000
        /*06f8*/ 	.word	0x00000050
        /*06fc*/ 	.short	0x010a
        /*06fe*/ 	.byte	0xff
	.zero		1


	//   ....[97]....
        /*0700*/ 	.word	0x00007250
        /*0704*/ 	.word	0x00000000
        /*0708*/ 	.word	0x00000090
        /*070c*/ 	.short	0x010a
        /*070e*/ 	.byte	0xff
	.zero		1


	//   ....[98]....
        /*0710*/ 	.word	0x000072b0
        /*0714*/ 	.word	0x00000000
        /*0718*/ 	.word	0x00000000
        /*071c*/ 	.short	0x010a
        /*071e*/ 	.byte	0xff
	.zero		1


	//   ....[99]....
        /*0720*/ 	.word	0x00007310
        /*0724*/ 	.word	0x00000000
        /*0728*/ 	.word	0x00000000
        /*072c*/ 	.short	0x010a
        /*072e*/ 	.byte	0xff
	.zero		1


	//   ....[100]....
        /*0730*/ 	.word	0x00007370
        /*0734*/ 	.word	0x00000000
        /*0738*/ 	.word	0x00000000
        /*073c*/ 	.short	0x010a
        /*073e*/ 	.byte	0xff
	.zero		1


	//   ....[101]....
        /*0740*/ 	.word	0x000073d0
        /*0744*/ 	.word	0x00000000
        /*0748*/ 	.word	0x00000000
        /*074c*/ 	.short	0x010a
        /*074e*/ 	.byte	0xff
	.zero		1


	//   ....[102]....
        /*0750*/ 	.word	0x00007430
        /*0754*/ 	.word	0x00000000
        /*0758*/ 	.word	0x000000d0
        /*075c*/ 	.short	0x010a
        /*075e*/ 	.byte	0xff
	.zero		1


	//   ....[103]....
        /*0760*/ 	.word	0x00007480
        /*0764*/ 	.word	0x00000007
        /*0768*/ 	.word	0x00000050
        /*076c*/ 	.short	0x010a
        /*076e*/ 	.byte	0xff
	.zero		1


	//   ....[104]....
        /*0770*/ 	.word	0x000074e0
        /*0774*/ 	.word	0x00000000
        /*0778*/ 	.word	0x00000048
        /*077c*/ 	.short	0x010a
        /*077e*/ 	.byte	0xff
	.zero		1


	//   ....[105]....
        /*0780*/ 	.word	0x00007540
        /*0784*/ 	.word	0x00000000
        /*0788*/ 	.word	0x00000038
        /*078c*/ 	.short	0x010a
        /*078e*/ 	.byte	0xff
	.zero		1


	//   ....[106]....
        /*0790*/ 	.word	0x00007590
        /*0794*/ 	.word	0x00000003
        /*0798*/ 	.word	0x00000050
        /*079c*/ 	.short	0x010a
        /*079e*/ 	.byte	0xff
	.zero		1


	//   ....[107]....
        /*07a0*/ 	.word	0x000075f0
        /*07a4*/ 	.word	0x00000000
        /*07a8*/ 	.word	0x00000030
        /*07ac*/ 	.short	0x010a
        /*07ae*/ 	.byte	0xff
	.zero		1


	//   ....[108]....
        /*07b0*/ 	.word	0x00007640
        /*07b4*/ 	.word	0x00000053
        /*07b8*/ 	.word	0x00000070
        /*07bc*/ 	.short	0x010a
        /*07be*/ 	.byte	0xff
	.zero		1


	//----- nvinfo : EIATTR_NUM_MBARRIERS
	.align		4
.L_47:
        /*07c0*/ 	.byte	0x03, 0x38
        /*07c2*/ 	.short	0x001b


	//----- nvinfo : EIATTR_EXIT_INSTR_OFFSETS
	.align		4
        /*07c4*/ 	.byte	0x04, 0x1c
        /*07c6*/ 	.short	(.L_49 - .L_48)


	//   ....[0]....
.L_48:
        /*07c8*/ 	.word	0x000029e0


	//   ....[1]....
        /*07cc*/ 	.word	0x00002ed0


	//   ....[2]....
        /*07d0*/ 	.word	0x00002f30


	//   ....[3]....
        /*07d4*/ 	.word	0x000042b0


	//   ....[4]....
        /*07d8*/ 	.word	0x00004ee0


	//   ....[5]....
        /*07dc*/ 	.word	0x00004f20


	//   ....[6]....
        /*07e0*/ 	.word	0x00006d10


	//----- nvinfo : EIATTR_MAX_THREADS
	.align		4
.L_49:
        /*07e4*/ 	.byte	0x04, 0x05
        /*07e6*/ 	.short	(.L_51 - .L_50)
.L_50:
        /*07e8*/ 	.word	0x00000100
        /*07ec*/ 	.word	0x00000001
        /*07f0*/ 	.word	0x00000001


	//----- nvinfo : EIATTR_CRS_STACK_SIZE
	.align		4
.L_51:
        /*07f4*/ 	.byte	0x04, 0x1e
        /*07f6*/ 	.short	(.L_53 - .L_52)
.L_52:
        /*07f8*/ 	.word	0x00000000


	//----- nvinfo : EIATTR_CBANK_PARAM_SIZE
	.align		4
.L_53:
        /*07fc*/ 	.byte	0x03, 0x19
        /*07fe*/ 	.short	0x0800


	//----- nvinfo : EIATTR_PARAM_CBANK
	.align		4
        /*0800*/ 	.byte	0x04, 0x0a
        /*0802*/ 	.short	(.L_55 - .L_54)
	.align		4
.L_54:
        /*0804*/ 	.word	index@(.nv.constant0._ZN7cutlass13device_kernelINS_4gemm6kernel13GemmUniversalIN4cute5tupleIJiiiiEEENS1_10collective13CollectiveMmaINS1_35MainloopSm100TmaUmmaWarpSpecializedILi3ELi2ELi4ENS5_IJNS4_1CILi2EEESB_NSA_ILi1EEEEEEEENS5_IJNSA_ILi128EEENSA_ILi64EEESF_EEEaNS5_IJlSC_lEEEaSI_NS4_8TiledMMAINS4_8MMA_AtomIJNS4_21SM100_MMA_S8_2x1SM_SSIaaiLi128ELi64ELNS4_4UMMA5MajorE0ELSN_0ELNSM_8SaturateE0EEEEEENS4_6LayoutINS5_IJSC_SC_SC_EEENS5_IJNSA_ILi0EEEST_ST_EEEEENS5_IJNS4_10UnderscoreESW_SW_EEEEENS4_28SM100_TMA_2SM_LOAD_MULTICASTENS4_14ComposedLayoutINS4_7SwizzleILi3ELi4ELi3EEENS4_18smem_ptr_flag_bitsILi8EEENSR_INS5_IJNSA_ILi8EEESF_EEENS5_IJSF_SC_EEEEEEEvNS4_8identityENS4_18SM100_TMA_2SM_LOADES19_vS1A_EENS_8epilogue10collective18CollectiveEpilogueINS1D_23Sm100TmaWarpSpecializedILi1ELi1ELi32ELb0ELb0EEEJNS5_IJSG_SG_SF_EEENS5_IJNSR_ISG_SC_EES1J_EEEaSI_aSI_NS1D_6fusion15FusionCallbacksIS1H_NS1L_17LinearCombinationIaiaiLNS_15FloatRoundStyleE2EEES1I_S1K_JEEENS4_5SM1004TMEM4LOAD26SM100_TMEM_LOAD_32dp32b32xENS4_13SM90_TMA_LOADENS10_INS11_ILi2ELi4ELi3EEES14_NSR_INS5_IJS15_SG_EEENS5_IJSG_SC_EEEEEEENS4_39AutoVectorizingCopyWithAssumedAlignmentILi128EEENS4_14SM90_TMA_STOREES20_S22_S22_EEEvvEEEEvNT_6ParamsE)
        /*0808*/ 	.short	0x0380
        /*080a*/ 	.short	0x0800


	//----- nvinfo : EIATTR_SW_WAR
	.align		4
.L_55:
        /*080c*/ 	.byte	0x04, 0x36
        /*080e*/ 	.short	(.L_57 - .L_56)
.L_56:
        /*0810*/ 	.word	0x00000008
.L_57:


//--------------------- .nv.callgraph             --------------------------
	.section	.nv.callgraph,"",@"SHT_CUDA_CALLGRAPH"
	.align	4
	.sectionentsize	8
	.align		4
        /*0000*/ 	.word	0x00000000
	.align		4
        /*0004*/ 	.word	0xffffffff
	.align		4
        /*0008*/ 	.word	index@(_ZN7cutlass13device_kernelINS_4gemm6kernel13GemmUniversalIN4cute5tupleIJiiiiEEENS1_10collective13CollectiveMmaINS1_35MainloopSm100TmaUmmaWarpSpecializedILi3ELi2ELi4ENS5_IJNS4_1CILi2EEESB_NSA_ILi1EEEEEEEENS5_IJNSA_ILi128EEENSA_ILi64EEESF_EEEaNS5_IJlSC_lEEEaSI_NS4_8TiledMMAINS4_8MMA_AtomIJNS4_21SM100_MMA_S8_2x1SM_SSIaaiLi128ELi64ELNS4_4UMMA5MajorE0ELSN_0ELNSM_8SaturateE0EEEEEENS4_6LayoutINS5_IJSC_SC_SC_EEENS5_IJNSA_ILi0EEEST_ST_EEEEENS5_IJNS4_10UnderscoreESW_SW_EEEEENS4_28SM100_TMA_2SM_LOAD_MULTICASTENS4_14ComposedLayoutINS4_7SwizzleILi3ELi4ELi3EEENS4_18smem_ptr_flag_bitsILi8EEENSR_INS5_IJNSA_ILi8EEESF_EEENS5_IJSF_SC_EEEEEEEvNS4_8identityENS4_18SM100_TMA_2SM_LOADES19_vS1A_EENS_8epilogue10collective18CollectiveEpilogueINS1D_23Sm100TmaWarpSpecializedILi1ELi1ELi32ELb0ELb0EEEJNS5_IJSG_SG_SF_EEENS5_IJNSR_ISG_SC_EES1J_EEEaSI_aSI_NS1D_6fusion15FusionCallbacksIS1H_NS1L_17LinearCombinationIaiaiLNS_15FloatRoundStyleE2EEES1I_S1K_JEEENS4_5SM1004TMEM4LOAD26SM100_TMEM_LOAD_32dp32b32xENS4_13SM90_TMA_LOADENS10_INS11_ILi2ELi4ELi3EEES14_NSR_INS5_IJS15_SG_EEENS5_IJSG_SC_EEEEEEENS4_39AutoVectorizingCopyWithAssumedAlignmentILi128EEENS4_14SM90_TMA_STOREES20_S22_S22_EEEvvEEEEvNT_6ParamsE)
	.align		4
        /*000c*/ 	.word	index@(__assertfail)
	.align		4
        /*0010*/ 	.word	0x00000000
	.align		4
        /*0014*/ 	.word	0xfffffffe
	.align		4
        /*0018*/ 	.word	0x00000000
	.align		4
        /*001c*/ 	.word	0xfffffffd
	.align		4
        /*0020*/ 	.word	0x00000000
	.align		4
        /*0024*/ 	.word	0xfffffffc


//--------------------- .nv.constant4             --------------------------
	.section	.nv.constant4,"a",@progbits
	.align	8
	.align		8
.nv.constant4:
        /*0000*/ 	.dword	__assertfail
	.align		8
        /*0008*/ 	.dword	__unnamed_1
	.align		8
        /*0010*/ 	.dword	__unnamed_2
	.align		8
        /*0018*/ 	.dword	_ZN40_INTERNAL_b3c0b712_4_k_cu_8f2f8e9f_112134cuda3std3__45__cpo5beginE
	.align		8
        /*0020*/ 	.dword	_ZN40_INTERNAL_b3c0b712_4_k_cu_8f2f8e9f_112134cuda3std3__45__cpo3endE
	.align		8
        /*0028*/ 	.dword	_ZN40_INTERNAL_b3c0b712_4_k_cu_8f2f8e9f_112134cuda3std3__45__cpo6cbeginE
	.align		8
        /*0030*/ 	.dword	_ZN40_INTERNAL_b3c0b712_4_k_cu_8f2f8e9f_112134cuda3std3__45__cpo4cendE
	.align		8
        /*0038*/ 	.dword	_ZN40_INTERNAL_b3c0b712_4_k_cu_8f2f8e9f_112134cuda3std3__442_GLOBAL__N__b3c0b712_4_k_cu_8f2f8e9f_112136ignoreE
	.align		8
        /*0040*/ 	.dword	_ZN40_INTERNAL_b3c0b712_4_k_cu_8f2f8e9f_112134cuda3std3__419piecewise_constructE
	.align		8
        /*0048*/ 	.dword	_ZN40_INTERNAL_b3c0b712_4_k_cu_8f2f8e9f_112134cuda3std3__48in_placeE
	.align		8
        /*0050*/ 	.dword	_ZN40_INTERNAL_b3c0b712_4_k_cu_8f2f8e9f_112134cuda3std6ranges3__45__cpo4swapE
	.align		8
        /*0058*/ 	.dword	_ZN40_INTERNAL_b3c0b712_4_k_cu_8f2f8e9f_112134cuda3std6ranges3__45__cpo9iter_moveE
	.align		8
        /*0060*/ 	.dword	_ZN40_INTERNAL_b3c0b712_4_k_cu_8f2f8e9f_112134cute7productE
	.align		8
        /*0068*/ 	.dword	_ZN40_INTERNAL_b3c0b712_4_k_cu_8f2f8e9f_112134cute1_E
	.align		8
        /*0070*/ 	.dword	$str$25
	.align		8
        /*0078*/ 	.dword	$str$26
	.align		8
        /*0080*/ 	.dword	$str$27
	.align		8
        /*0088*/ 	.dword	$str$28


//--------------------- .text._ZN7cutlass13device_kernelINS_4gemm6kernel13GemmUniversalIN4cute5tupleIJiiiiEEENS1_10collective13CollectiveMmaINS1_35MainloopSm100TmaUmmaWarpSpecializedILi3ELi2ELi4ENS5_IJNS4_1CILi2EEESB_NSA_ILi1EEEEEEEENS5_IJNSA_ILi128EEENSA_ILi64EEESF_EEEaNS5_IJlSC_lEEEaSI_NS4_8TiledMMAINS4_8MMA_AtomIJNS4_21SM100_MMA_S8_2x1SM_SSIaaiLi128ELi64ELNS4_4UMMA5MajorE0ELSN_0ELNSM_8SaturateE0EEEEEENS4_6LayoutINS5_IJSC_SC_SC_EEENS5_IJNSA_ILi0EEEST_ST_EEEEENS5_IJNS4_10UnderscoreESW_SW_EEEEENS4_28SM100_TMA_2SM_LOAD_MULTICASTENS4_14ComposedLayoutINS4_7SwizzleILi3ELi4ELi3EEENS4_18smem_ptr_flag_bitsILi8EEENSR_INS5_IJNSA_ILi8EEESF_EEENS5_IJSF_SC_EEEEEEEvNS4_8identityENS4_18SM100_TMA_2SM_LOADES19_vS1A_EENS_8epilogue10collective18CollectiveEpilogueINS1D_23Sm100TmaWarpSpecializedILi1ELi1ELi32ELb0ELb0EEEJNS5_IJSG_SG_SF_EEENS5_IJNSR_ISG_SC_EES1J_EEEaSI_aSI_NS1D_6fusion15FusionCallbacksIS1H_NS1L_17LinearCombinationIaiaiLNS_15FloatRoundStyleE2EEES1I_S1K_JEEENS4_5SM1004TMEM4LOAD26SM100_TMEM_LOAD_32dp32b32xENS4_13SM90_TMA_LOADENS10_INS11_ILi2ELi4ELi3EEES14_NSR_INS5_IJS15_SG_EEENS5_IJSG_SC_EEEEEEENS4_39AutoVectorizingCopyWithAssumedAlignmentILi128EEENS4_14SM90_TMA_STOREES20_S22_S22_EEEvvEEEEvNT_6ParamsE --------------------------
	.section	.text._ZN7cutlass13device_kernelINS_4gemm6kernel13GemmUniversalIN4cute5tupleIJiiiiEEENS1_10collective13CollectiveMmaINS1_35MainloopSm100TmaUmmaWarpSpecializedILi3ELi2ELi4ENS5_IJNS4_1CILi2EEESB_NSA_ILi1EEEEEEEENS5_IJNSA_ILi128EEENSA_ILi64EEESF_EEEaNS5_IJlSC_lEEEaSI_NS4_8TiledMMAINS4_8MMA_AtomIJNS4_21SM100_MMA_S8_2x1SM_SSIaaiLi128ELi64ELNS4_4UMMA5MajorE0ELSN_0ELNSM_8SaturateE0EEEEEENS4_6LayoutINS5_IJSC_SC_SC_EEENS5_IJNSA_ILi0EEEST_ST_EEEEENS5_IJNS4_10UnderscoreESW_SW_EEEEENS4_28SM100_TMA_2SM_LOAD_MULTICASTENS4_14ComposedLayoutINS4_7SwizzleILi3ELi4ELi3EEENS4_18smem_ptr_flag_bitsILi8EEENSR_INS5_IJNSA_ILi8EEESF_EEENS5_IJSF_SC_EEEEEEEvNS4_8identityENS4_18SM100_TMA_2SM_LOADES19_vS1A_EENS_8epilogue10collective18CollectiveEpilogueINS1D_23Sm100TmaWarpSpecializedILi1ELi1ELi32ELb0ELb0EEEJNS5_IJSG_SG_SF_EEENS5_IJNSR_ISG_SC_EES1J_EEEaSI_aSI_NS1D_6fusion15FusionCallbacksIS1H_NS1L_17LinearCombinationIaiaiLNS_15FloatRoundStyleE2EEES1I_S1K_JEEENS4_5SM1004TMEM4LOAD26SM100_TMEM_LOAD_32dp32b32xENS4_13SM90_TMA_LOADENS10_INS11_ILi2ELi4ELi3EEES14_NSR_INS5_IJS15_SG_EEENS5_IJSG_SC_EEEEEEENS4_39AutoVectorizingCopyWithAssumedAlignmentILi128EEENS4_14SM90_TMA_STOREES20_S22_S22_EEEvvEEEEvNT_6ParamsE,"ax",@progbits
	.align	128
.text._ZN7cutlass13device_kernelINS_4gemm6kernel13GemmUniversalIN4cute5tupleIJiiiiEEENS1_10collective13CollectiveMmaINS1_35MainloopSm100TmaUmmaWarpSpecializedILi3ELi2ELi4ENS5_IJNS4_1CILi2EEESB_NSA_ILi1EEEEEEEENS5_IJNSA_ILi128EEENSA_ILi64EEESF_EEEaNS5_IJlSC_lEEEaSI_NS4_8TiledMMAINS4_8MMA_AtomIJNS4_21SM100_MMA_S8_2x1SM_SSIaaiLi128ELi64ELNS4_4UMMA5MajorE0ELSN_0ELNSM_8SaturateE0EEEEEENS4_6LayoutINS5_IJSC_SC_SC_EEENS5_IJNSA_ILi0EEEST_ST_EEEEENS5_IJNS4_10UnderscoreESW_SW_EEEEENS4_28SM100_TMA_2SM_LOAD_MULTICASTENS4_14ComposedLayoutINS4_7SwizzleILi3ELi4ELi3EEENS4_18smem_ptr_flag_bitsILi8EEENSR_INS5_IJNSA_ILi8EEESF_EEENS5_IJSF_SC_EEEEEEEvNS4_8identityENS4_18SM100_TMA_2SM_LOADES19_vS1A_EENS_8epilogue10collective18CollectiveEpilogueINS1D_23Sm100TmaWarpSpecializedILi1ELi1ELi32ELb0ELb0EEEJNS5_IJSG_SG_SF_EEENS5_IJNSR_ISG_SC_EES1J_EEEaSI_aSI_NS1D_6fusion15FusionCallbacksIS1H_NS1L_17LinearCombinationIaiaiLNS_15FloatRoundStyleE2EEES1I_S1K_JEEENS4_5SM1004TMEM4LOAD26SM100_TMEM_LOAD_32dp32b32xENS4_13SM90_TMA_LOADENS10_INS11_ILi2ELi4ELi3EEES14_NSR_INS5_IJS15_SG_EEENS5_IJSG_SC_EEEEEEENS4_39AutoVectorizingCopyWithAssumedAlignmentILi128EEENS4_14SM90_TMA_STOREES20_S22_S22_EEEvvEEEEvNT_6ParamsE:
        .type           _ZN7cutlass13device_kernelINS_4gemm6kernel13GemmUniversalIN4cute5tupleIJiiiiEEENS1_10collective13CollectiveMmaINS1_35MainloopSm100TmaUmmaWarpSpecializedILi3ELi2ELi4ENS5_IJNS4_1CILi2EEESB_NSA_ILi1EEEEEEEENS5_IJNSA_ILi128EEENSA_ILi64EEESF_EEEaNS5_IJlSC_lEEEaSI_NS4_8TiledMMAINS4_8MMA_AtomIJNS4_21SM100_MMA_S8_2x1SM_SSIaaiLi128ELi64ELNS4_4UMMA5MajorE0ELSN_0ELNSM_8SaturateE0EEEEEENS4_6LayoutINS5_IJSC_SC_SC_EEENS5_IJNSA_ILi0EEEST_ST_EEEEENS5_IJNS4_10UnderscoreESW_SW_EEEEENS4_28SM100_TMA_2SM_LOAD_MULTICASTENS4_14ComposedLayoutINS4_7SwizzleILi3ELi4ELi3EEENS4_18smem_ptr_flag_bitsILi8EEENSR_INS5_IJNSA_ILi8EEESF_EEENS5_IJSF_SC_EEEEEEEvNS4_8identityENS4_18SM100_TMA_2SM_LOADES19_vS1A_EENS_8epilogue10collective18CollectiveEpilogueINS1D_23Sm100TmaWarpSpecializedILi1ELi1ELi32ELb0ELb0EEEJNS5_IJSG_SG_SF_EEENS5_IJNSR_ISG_SC_EES1J_EEEaSI_aSI_NS1D_6fusion15FusionCallbacksIS1H_NS1L_17LinearCombinationIaiaiLNS_15FloatRoundStyleE2EEES1I_S1K_JEEENS4_5SM1004TMEM4LOAD26SM100_TMEM_LOAD_32dp32b32xENS4_13SM90_TMA_LOADENS10_INS11_ILi2ELi4ELi3EEES14_NSR_INS5_IJS15_SG_EEENS5_IJSG_SC_EEEEEEENS4_39AutoVectorizingCopyWithAssumedAlignmentILi128EEENS4_14SM90_TMA_STOREES20_S22_S22_EEEvvEEEEvNT_6ParamsE,@function
        .size           _ZN7cutlass13device_kernelINS_4gemm6kernel13GemmUniversalIN4cute5tupleIJiiiiEEENS1_10collective13CollectiveMmaINS1_35MainloopSm100TmaUmmaWarpSpecializedILi3ELi2ELi4ENS5_IJNS4_1CILi2EEESB_NSA_ILi1EEEEEEEENS5_IJNSA_ILi128EEENSA_ILi64EEESF_EEEaNS5_IJlSC_lEEEaSI_NS4_8TiledMMAINS4_8MMA_AtomIJNS4_21SM100_MMA_S8_2x1SM_SSIaaiLi128ELi64ELNS4_4UMMA5MajorE0ELSN_0ELNSM_8SaturateE0EEEEEENS4_6LayoutINS5_IJSC_SC_SC_EEENS5_IJNSA_ILi0EEEST_ST_EEEEENS5_IJNS4_10UnderscoreESW_SW_EEEEENS4_28SM100_TMA_2SM_LOAD_MULTICASTENS4_14ComposedLayoutINS4_7SwizzleILi3ELi4ELi3EEENS4_18smem_ptr_flag_bitsILi8EEENSR_INS5_IJNSA_ILi8EEESF_EEENS5_IJSF_SC_EEEEEEEvNS4_8identityENS4_18SM100_TMA_2SM_LOADES19_vS1A_EENS_8epilogue10collective18CollectiveEpilogueINS1D_23Sm100TmaWarpSpecializedILi1ELi1ELi32ELb0ELb0EEEJNS5_IJSG_SG_SF_EEENS5_IJNSR_ISG_SC_EES1J_EEEaSI_aSI_NS1D_6fusion15FusionCallbacksIS1H_NS1L_17LinearCombinationIaiaiLNS_15FloatRoundStyleE2EEES1I_S1K_JEEENS4_5SM1004TMEM4LOAD26SM100_TMEM_LOAD_32dp32b32xENS4_13SM90_TMA_LOADENS10_INS11_ILi2ELi4ELi3EEES14_NSR_INS5_IJS15_SG_EEENS5_IJSG_SC_EEEEEEENS4_39AutoVectorizingCopyWithAssumedAlignmentILi128EEENS4_14SM90_TMA_STOREES20_S22_S22_EEEvvEEEEvNT_6ParamsE,(.L_x_146 - _ZN7cutlass13device_kernelINS_4gemm6kernel13GemmUniversalIN4cute5tupleIJiiiiEEENS1_10collective13CollectiveMmaINS1_35MainloopSm100TmaUmmaWarpSpecializedILi3ELi2ELi4ENS5_IJNS4_1CILi2EEESB_NSA_ILi1EEEEEEEENS5_IJNSA_ILi128EEENSA_ILi64EEESF_EEEaNS5_IJlSC_lEEEaSI_NS4_8TiledMMAINS4_8MMA_AtomIJNS4_21SM100_MMA_S8_2x1SM_SSIaaiLi128ELi64ELNS4_4UMMA5MajorE0ELSN_0ELNSM_8SaturateE0EEEEEENS4_6LayoutINS5_IJSC_SC_SC_EEENS5_IJNSA_ILi0EEEST_ST_EEEEENS5_IJNS4_10UnderscoreESW_SW_EEEEENS4_28SM100_TMA_2SM_LOAD_MULTICASTENS4_14ComposedLayoutINS4_7SwizzleILi3ELi4ELi3EEENS4_18smem_ptr_flag_bitsILi8EEENSR_INS5_IJNSA_ILi8EEESF_EEENS5_IJSF_SC_EEEEEEEvNS4_8identityENS4_18SM100_TMA_2SM_LOADES19_vS1A_EENS_8epilogue10collective18CollectiveEpilogueINS1D_23Sm100TmaWarpSpecializedILi1ELi1ELi32ELb0ELb0EEEJNS5_IJSG_SG_SF_EEENS5_IJNSR_ISG_SC_EES1J_EEEaSI_aSI_NS1D_6fusion15FusionCallbacksIS1H_NS1L_17LinearCombinationIaiaiLNS_15FloatRoundStyleE2EEES1I_S1K_JEEENS4_5SM1004TMEM4LOAD26SM100_TMEM_LOAD_32dp32b32xENS4_13SM90_TMA_LOADENS10_INS11_ILi2ELi4ELi3EEES14_NSR_INS5_IJS15_SG_EEENS5_IJSG_SC_EEEEEEENS4_39AutoVectorizingCopyWithAssumedAlignmentILi128EEENS4_14SM90_TMA_STOREES20_S22_S22_EEEvvEEEEvNT_6ParamsE)
        .other          _ZN7cutlass13device_kernelINS_4gemm6kernel13GemmUniversalIN4cute5tupleIJiiiiEEENS1_10collective13CollectiveMmaINS1_35MainloopSm100TmaUmmaWarpSpecializedILi3ELi2ELi4ENS5_IJNS4_1CILi2EEESB_NSA_ILi1EEEEEEEENS5_IJNSA_ILi128EEENSA_ILi64EEESF_EEEaNS5_IJlSC_lEEEaSI_NS4_8TiledMMAINS4_8MMA_AtomIJNS4_21SM100_MMA_S8_2x1SM_SSIaaiLi128ELi64ELNS4_4UMMA5MajorE0ELSN_0ELNSM_8SaturateE0EEEEEENS4_6LayoutINS5_IJSC_SC_SC_EEENS5_IJNSA_ILi0EEEST_ST_EEEEENS5_IJNS4_10UnderscoreESW_SW_EEEEENS4_28SM100_TMA_2SM_LOAD_MULTICASTENS4_14ComposedLayoutINS4_7SwizzleILi3ELi4ELi3EEENS4_18smem_ptr_flag_bitsILi8EEENSR_INS5_IJNSA_ILi8EEESF_EEENS5_IJSF_SC_EEEEEEEvNS4_8identityENS4_18SM100_TMA_2SM_LOADES19_vS1A_EENS_8epilogue10collective18CollectiveEpilogueINS1D_23Sm100TmaWarpSpecializedILi1ELi1ELi32ELb0ELb0EEEJNS5_IJSG_SG_SF_EEENS5_IJNSR_ISG_SC_EES1J_EEEaSI_aSI_NS1D_6fusion15FusionCallbacksIS1H_NS1L_17LinearCombinationIaiaiLNS_15FloatRoundStyleE2EEES1I_S1K_JEEENS4_5SM1004TMEM4LOAD26SM100_TMEM_LOAD_32dp32b32xENS4_13SM90_TMA_LOADENS10_INS11_ILi2ELi4ELi3EEES14_NSR_INS5_IJS15_SG_EEENS5_IJSG_SC_EEEEEEENS4_39AutoVectorizingCopyWithAssumedAlignmentILi128EEENS4_14SM90_TMA_STOREES20_S22_S22_EEEvvEEEEvNT_6ParamsE,@"STO_CUDA_ENTRY STV_DEFAULT"
_ZN7cutlass13device_kernelINS_4gemm6kernel13GemmUniversalIN4cute5tupleIJiiiiEEENS1_10collective13CollectiveMmaINS1_35MainloopSm100TmaUmmaWarpSpecializedILi3ELi2ELi4ENS5_IJNS4_1CILi2EEESB_NSA_ILi1EEEEEEEENS5_IJNSA_ILi128EEENSA_ILi64EEESF_EEEaNS5_IJlSC_lEEEaSI_NS4_8TiledMMAINS4_8MMA_AtomIJNS4_21SM100_MMA_S8_2x1SM_SSIaaiLi128ELi64ELNS4_4UMMA5MajorE0ELSN_0ELNSM_8SaturateE0EEEEEENS4_6LayoutINS5_IJSC_SC_SC_EEENS5_IJNSA_ILi0EEEST_ST_EEEEENS5_IJNS4_10UnderscoreESW_SW_EEEEENS4_28SM100_TMA_2SM_LOAD_MULTICASTENS4_14ComposedLayoutINS4_7SwizzleILi3ELi4ELi3EEENS4_18smem_ptr_flag_bitsILi8EEENSR_INS5_IJNSA_ILi8EEESF_EEENS5_IJSF_SC_EEEEEEEvNS4_8identityENS4_18SM100_TMA_2SM_LOADES19_vS1A_EENS_8epilogue10collective18CollectiveEpilogueINS1D_23Sm100TmaWarpSpecializedILi1ELi1ELi32ELb0ELb0EEEJNS5_IJSG_SG_SF_EEENS5_IJNSR_ISG_SC_EES1J_EEEaSI_aSI_NS1D_6fusion15FusionCallbacksIS1H_NS1L_17LinearCombinationIaiaiLNS_15FloatRoundStyleE2EEES1I_S1K_JEEENS4_5SM1004TMEM4LOAD26SM100_TMEM_LOAD_32dp32b32xENS4_13SM90_TMA_LOADENS10_INS11_ILi2ELi4ELi3EEES14_NSR_INS5_IJS15_SG_EEENS5_IJSG_SC_EEEEEEENS4_39AutoVectorizingCopyWithAssumedAlignmentILi128EEENS4_14SM90_TMA_STOREES20_S22_S22_EEEvvEEEEvNT_6ParamsE:
[----:B------:R-:W1:Y:S01]  /*0000*/  LDC R1, c[0x0][0x37c] ;  /* 0x0000df00ff017b82 */ /* 0x000e620000000800 */
[----:B------:R-:W2:Y:S01]  /*0010*/  S2R R78, SR_TID.X ;  /* 0x00000000004e7919 */ /* 0x000ea20000002100 */
[----:B------:R-:W3:Y:S06]  /*0020*/  LDCU.64 UR8, c[0x0][0x890] ;  /* 0x00011200ff0877ac */ /* 0x000eec0008000a00 */
[----:B------:R-:W4:Y:S01]  /*0030*/  S2UR UR55, SR_CgaCtaId ;  /* 0x00000000003779c3 */ /* 0x000f220000008800 */
[----:B------:R-:W-:Y:S02]  /*0040*/  PRMT R81, RZ, 0x7610, R81 ;  /* 0x00007610ff517816 */ /* 0x000fe40000000051 */
[----:B------:R-:W-:Y:S01]  /*0050*/  ELECT P1, URZ, PT ;  /* 0x0000000000ff782f */ /* 0x000fe20003820000 */
[----:B---3--:R-:W-:-:S04]  /*0060*/  UISETP.NE.U32.AND UP0, UPT, UR8, URZ, UPT ;  /* 0x000000ff0800728c */ /* 0x008fc8000bf05070 */
[----:B------:R-:W-:Y:S02]  /*0070*/  UISETP.NE.AND.EX UP0, UPT, UR9, URZ, UPT, UP0 ;  /* 0x000000ff0900728c */ /* 0x000fe4000bf05300 */
[----:B----4-:R-:W-:Y:S02]  /*0080*/  ULOP3.LUT UR47, UR55, 0x1, URZ, 0xc0, !UPT ;  /* 0x00000001372f7892 */ /* 0x010fe4000f8ec0ff */
[----:B------:R-:W-:Y:S01]  /*0090*/  ULOP3.LUT UR48, UR55, 0x1, URZ, 0x3c, !UPT ;  /* 0x0000000137307892 */ /* 0x000fe2000f8e3cff */
[----:B--2---:R-:W-:-:S05]  /*00a0*/  SHF.R.U32.HI R82, RZ, 0x5, R78 ;  /* 0x00000005ff527819 */ /* 0x004fca000001164e */
[----:B------:R-:W2:Y:S02]  /*00b0*/  SHFL.IDX PT, R0, R82, RZ, 0x1f ;  /* 0x00001fff52007589 */ /* 0x000ea400000e0000 */
[----:B--2---:R-:W-:Y:S01]  /*00c0*/  R2UR UR18, R0 ;  /* 0x00000000001272ca */ /* 0x004fe200000e0000 */
[----:B-1----:R-:W-:-:S14]  /*00d0*/  BRA.U UP0, `(.L_x_0) ;  /* 0x0000000100307547 */ /* 0x002fdc000b800000 */
[----:B------:R-:W1:Y:S02]  /*00e0*/  LDCU.64 UR4, c[0x0][0x888] ;  /* 0x00011100ff0477ac */ /* 0x000e640008000a00 */
[----:B-1----:R-:W-:-:S04]  /*00f0*/  UISETP.NE.U32.AND UP0, UPT, UR4, URZ, UPT ;  /* 0x000000ff0400728c */ /* 0x002fc8000bf05070 */
[----:B------:R-:W-:-:S09]  /*0100*/  UISETP.NE.AND.EX UP0, UPT, UR5, URZ, UPT, UP0 ;  /* 0x000000ff0500728c */ /* 0x000fd2000bf05300 */
[----:B------:R-:W-:Y:S05]  /*0110*/  BRA.U !UP0, `(.L_x_1) ;  /* 0x0000000108147547 */ /* 0x000fea000b800000 */
[----:B------:R-:W1:Y:S01]  /*0120*/  LDC.64 R40, c[0x0][0x888] ;  /* 0x00022200ff287b82 */ /* 0x000e620000000a00 */
[----:B------:R-:W1:Y:S02]  /*0130*/  LDCU.64 UR4, c[0x0][0x358] ;  /* 0x00006b00ff0477ac */ /* 0x000e640008000a00 */
[----:B-1----:R1:W5:Y:S01]  /*0140*/  LDG.E R40, desc[UR4][R40.64] ;  /* 0x0000000428287981 */ /* 0x002362000c1e1900 */
[----:B------:R-:W-:Y:S01]  /*0150*/  HFMA2 R81, -RZ, RZ, 0, 5.9604644775390625e-08 ;  /* 0x00000001ff517431 */ /* 0x000fe200000001ff */
[----:B------:R-:W-:Y:S05]  /*0160*/  BRA `(.L_x_0) ;  /* 0x00000000000c7947 */ /* 0x000fea0003800000 */
.L_x_1:
[----:B------:R-:W1:Y:S01]  /*0170*/  LDCU UR4, c[0x0][0x880] ;  /* 0x00011000ff0477ac */ /* 0x000e620008000800 */
[----:B------:R-:W-:Y:S01]  /*0180*/  HFMA2 R81, -RZ, RZ, 0, 5.9604644775390625e-08 ;  /* 0x00000001ff517431 */ /* 0x000fe200000001ff */
[----:B-1----:R-:W-:-:S07]  /*0190*/  MOV R40, UR4 ;  /* 0x0000000400287c02 */ /* 0x002fce0008000f00 */
.L_x_0:
[----:B------:R-:W2:Y:S02]  /*01a0*/  LDCU.64 UR4, c[0x0][0x8b0] ;  /* 0x00011600ff0477ac */ /* 0x000ea40008000a00 */
[----:B--2---:R-:W-:-:S04]  /*01b0*/  UISETP.NE.U32.AND UP0, UPT, UR4, URZ, UPT ;  /* 0x000000ff0400728c */ /* 0x004fc8000bf05070 */
[----:B------:R-:W-:-:S09]  /*01c0*/  UISETP.NE.AND.EX UP0, UPT, UR5, URZ, UPT, UP0 ;  /* 0x000000ff0500728c */ /* 0x000fd2000bf05300 */
[----:B------:R-:W-:Y:S05]  /*01d0*/  BRA.U UP0, `(.L_x_2) ;  /* 0x0000000100287547 */ /* 0x000fea000b800000 */
[----:B------:R-:W2:Y:S02]  /*01e0*/  LDCU.64 UR4, c[0x0][0x8a8] ;  /* 0x00011500ff0477ac */ /* 0x000ea40008000a00 */
[----:B--2---:R-:W-:-:S04]  /*01f0*/  UISETP.NE.U32.AND UP0, UPT, UR4, URZ, UPT ;  /* 0x000000ff0400728c */ /* 0x004fc8000bf05070 */
[----:B------:R-:W-:-:S09]  /*0200*/  UISETP.NE.AND.EX UP0, UPT, UR5, URZ, UPT, UP0 ;  /* 0x000000ff0500728c */ /* 0x000fd2000bf05300 */
[----:B------:R-:W-:Y:S05]  /*0210*/  BRA.U !UP0, `(.L_x_3) ;  /* 0x0000000108107547 */ /* 0x000fea000b800000 */
[----:B------:R-:W2:Y:S01]  /*0220*/  LDC.64 R38, c[0x0][0x8a8] ;  /* 0x00022a00ff267b82 */ /* 0x000ea20000000a00 */
[----:B------:R-:W2:Y:S02]  /*0230*/  LDCU.64 UR4, c[0x0][0x358] ;  /* 0x00006b00ff0477ac */ /* 0x000ea40008000a00 */
[----:B--2---:R2:W5:Y:S01]  /*0240*/  LDG.E R38, desc[UR4][R38.64] ;  /* 0x0000000426267981 */ /* 0x004562000c1e1900 */
[----:B------:R-:W-:Y:S05]  /*0250*/  BRA `(.L_x_2) ;  /* 0x0000000000087947 */ /* 0x000fea0003800000 */
.L_x_3:
[----:B------:R-:W2:Y:S02]  /*0260*/  LDCU UR4, c[0x0][0x8a0] ;  /* 0x00011400ff0477ac */ /* 0x000ea40008000800 */
[----:B--2---:R-:W-:Y:S02]  /*0270*/  MOV R38, UR4 ;  /* 0x0000000400267c02 */ /* 0x004fe40008000f00 */
.L_x_2:
[----:B------:R-:W-:Y:S01]  /*0280*/  IMAD.U32 R0, RZ, RZ, UR18 ;  /* 0x00000012ff007e24 */ /* 0x000fe2000f8e00ff */
[----:B------:R-:W-:Y:S04]  /*0290*/  BSSY.RECONVERGENT B0, `(.L_x_4) ;  /* 0x000000c000007945 */ /* 0x000fe80003800200 */
[C---:B------:R-:W-:Y:S02]  /*02a0*/  ISETP.NE.OR P2, PT, R0.reuse, 0x1, !P1 ;  /* 0x000000010000780c */ /* 0x040fe40004f45670 */
[----:B------:R-:W-:-:S11]  /*02b0*/  ISETP.NE.OR P0, PT, R0, 0x3, !P1 ;  /* 0x000000030000780c */ /* 0x000fd60004f05670 */
[----:B------:R-:W-:Y:S05]  /*02c0*/  @P2 BRA `(.L_x_5) ;  /* 0x0000000000202947 */ /* 0x000fea0003800000 */
[----:B------:R-:W3:Y:S02]  /*02d0*/  LDCU.64 UR4, c[0x0][0x348] ;  /* 0x00006900ff0477ac */ /* 0x000ee40008000a00 */
[----:B---3--:R-:W-:Y:S02]  /*02e0*/  UIADD3 UR6, UP1, UPT, UR4, 0x80, URZ ;  /* 0x0000008004067890 */ /* 0x008fe4000ff3e0ff */
[----:B------:R-:W-:Y:S02]  /*02f0*/  UIADD3 UR4, UP0, UPT, UR4, 0x180, URZ ;  /* 0x0000018004047890 */ /* 0x000fe4000ff1e0ff */
[----:B------:R-:W-:Y:S02]  /*0300*/  UIADD3.X UR7, UPT, UPT, URZ, UR5, URZ, UP1, !UPT ;  /* 0x00000005ff077290 */ /* 0x000fe40008ffe4ff */
[----:B------:R-:W-:-:S07]  /*0310*/  UIADD3.X UR5, UPT, UPT, URZ, UR5, URZ, UP0, !UPT ;  /* 0x00000005ff057290 */ /* 0x000fce00087fe4ff */
[----:B------:R3:W-:Y:S02]  /*0320*/  UTMACCTL.PF [UR6] ;  /* 0x00000000060079b9 */ /* 0x0007e40008040000 */
[----:B------:R3:W-:Y:S02]  /*0330*/  UTMACCTL.PF [UR4] ;  /* 0x00000000040079b9 */ /* 0x0007e40008040000 */
[----:B---3--:R-:W-:Y:S01]  /*0340*/  NOP ;  /* 0x0000000000007918 */ /* 0x008fe20000000000 */
.L_x_5:
[----:B------:R-:W-:Y:S05]  /*0350*/  BSYNC.RECONVERGENT B0 ;  /* 0x0000000000007941 */ /* 0x000fea0003800200 */
.L_x_4:
[----:B------:R-:W-:Y:S04]  /*0360*/  BSSY.RECONVERGENT B0, `(.L_x_6) ;  /* 0x000000a000007945 */ /* 0x000fe80003800200 */
        /* <DEDUP_REMOVED lines=9> */
.L_x_7:
[----:B------:R-:W-:Y:S05]  /*0400*/  BSYNC.RECONVERGENT B0 ;  /* 0x0000000000007941 */ /* 0x000fea0003800200 */
.L_x_6:
[----:B------:R-:W3:Y:S01]  /*0410*/  LDCU.64 UR4, c[0x0][0x888] ;  /* 0x00011100ff0477ac */ /* 0x000ee20008000a00 */
[----:B------:R-:W-:Y:S02]  /*0420*/  UISETP.EQ.U32.AND UP1, UPT, UR8, URZ, UPT ;  /* 0x000000ff0800728c */ /* 0x000fe4000bf22070 */
[----:B------:R-:W-:Y:S02]  /*0430*/  UPLOP3.LUT UP3, UPT, UPT, UPT, UPT, 0x80, 0x8 ;  /* 0x000000000008789c */ /* 0x000fe40003f6f070 */
[----:B---3--:R-:W-:-:S04]  /*0440*/  UISETP.NE.U32.AND UP0, UPT, UR4, URZ, UPT ;  /* 0x000000ff0400728c */ /* 0x008fc8000bf05070 */
[----:B------:R-:W-:-:S04]  /*0450*/  UISETP.NE.AND.EX UP0, UPT, UR5, URZ, UPT, UP0 ;  /* 0x000000ff0500728c */ /* 0x000fc8000bf05300 */
[----:B------:R-:W-:-:S04]  /*0460*/  UISETP.EQ.OR.EX UP2, UPT, UR9, URZ, !UP0, UP1 ;  /* 0x000000ff0900728c */ /* 0x000fc8000c742710 */
[----:B------:R-:W-:-:S05]  /*0470*/  UP2UR UR61, UPR, URZ, 0x4 ;  /* 0x00000004ff3d7883 */ /* 0x000fca0008000000 */
[----:B------:R-:W-:Y:S07]  /*0480*/  BRA.U !UP2, `(.L_x_8) ;  /* 0x000000010a207547 */ /* 0x000fee000b800000 */
[----:B-----5:R-:W-:Y:S01]  /*0490*/  R2UR UR5, R40 ;  /* 0x00000000280572ca */ /* 0x020fe200000e0000 */
[----:B------:R-:W-:Y:S02]  /*04a0*/  UISETP.NE.U32.AND UP1, UPT, UR8, URZ, UPT ;  /* 0x000000ff0800728c */ /* 0x000fe4000bf25070 */
[----:B------:R-:W-:Y:S02]  /*04b0*/  USEL UR4, URZ, 0xffffffff, UP0 ;  /* 0xffffffffff047887 */ /* 0x000fe40008000000 */
[----:B------:R-:W-:-:S08]  /*04c0*/  UISETP.NE.AND.EX UP1, UPT, UR9, URZ, UPT, UP1 ;  /* 0x000000ff0900728c */ /* 0x000fd0000bf25310 */
[----:B------:R-:W-:-:S04]  /*04d0*/  UISETP.NE.AND UP0, UPT, UR5, URZ, UPT ;  /* 0x000000ff0500728c */ /* 0x000fc8000bf05270 */
[----:B------:R-:W-:-:S04]  /*04e0*/  @!UP1 USEL UR4, URZ, 0xffffffff, UP0 ;  /* 0xffffffffff049887 */ /* 0x000fc80008000000 */
[----:B------:R-:W-:-:S04]  /*04f0*/  ULOP3.LUT UR4, UR4, 0x1, URZ, 0xc0, !UPT ;  /* 0x0000000104047892 */ /* 0x000fc8000f8ec0ff */
[----:B------:R-:W-:-:S11]  /*0500*/  UISETP.NE.U32.AND UP3, UPT, UR4, 0x1, UPT ;  /* 0x000000010400788c */ /* 0x000fd6000bf65070 */
.L_x_8:
[----:B------:R-:W3:Y:S01]  /*0510*/  SHFL.IDX PT, R0, R82, RZ, 0x1f ;  /* 0x00001fff52007589 */ /* 0x000ee200000e0000 */
[----:B------:R-:W-:-:S04]  /*0520*/  UISETP.NE.AND UP0, UPT, UR18, 0x2, UPT ;  /* 0x000000021200788c */ /* 0x000fc8000bf05270 */
[----:B------:R-:W-:Y:S02]  /*0530*/  UISETP.EQ.AND UP1, UPT, UR47, URZ, !UP0 ;  /* 0x000000ff2f00728c */ /* 0x000fe4000c722270 */
[----:B------:R-:W-:-:S04]  /*0540*/  USEL UR34, URZ, 0x1, UP0 ;  /* 0x00000001ff227887 */ /* 0x000fc80008000000 */
[----:B------:R-:W-:Y:S02]  /*0550*/  PLOP3.LUT P3, PT, P1, PT, UP1, 0x80, 0x8 ;  /* 0x000000000008781c */ /* 0x000fe40000f6f018 */
[----:B---3--:R-:W-:-:S13]  /*0560*/  ISETP.NE.AND P0, PT, R0, RZ, PT ;  /* 0x000000ff0000720c */ /* 0x008fda0003f05270 */
[----:B------:R-:W-:Y:S05]  /*0570*/  @P0 BRA `(.L_x_9) ;  /* 0x00000000004c0947 */ /* 0x000fea0003800000 */
[----:B------:R-:W-:Y:S01]  /*0580*/  UMOV UR4, 0x400 ;  /* 0x0000040000047882 */ /* 0x000fe20000000000 */
[----:B------:R-:W-:Y:S01]  /*0590*/  UMOV UR8, 0x1 ;  /* 0x0000000100087882 */ /* 0x000fe20000000000 */
[----:B------:R-:W-:Y:S01]  /*05a0*/  UMOV UR6, 0x2 ;  /* 0x0000000200067882 */ /* 0x000fe20000000000 */
[----:B------:R-:W-:Y:S02]  /*05b0*/  ULEA UR4, UR55, UR4, 0x18 ;  /* 0x0000000437047291 */ /* 0x000fe4000f8ec0ff */
[----:B------:R-:W-:-:S04]  /*05c0*/  UIADD3 UR8, UPT, UPT, -UR8, 0x100000, URZ ;  /* 0x0010000008087890 */ /* 0x000fc8000fffe1ff */
[----:B------:R-:W-:Y:S02]  /*05d0*/  USHF.L.U32 UR9, UR8, 0xb, URZ ;  /* 0x0000000b08097899 */ /* 0x000fe400080006ff */
[----:B------:R-:W-:Y:S02]  /*05e0*/  USHF.L.U32 UR8, UR8, 0x1, URZ ;  /* 0x0000000108087899 */ /* 0x000fe400080006ff */
[----:B------:R-:W-:-:S04]  /*05f0*/  UIADD3 UR6, UPT, UPT, -UR6, 0x100000, URZ ;  /* 0x0010000006067890 */ /* 0x000fc8000fffe1ff */
[----:B------:R-:W-:Y:S02]  /*0600*/  USHF.L.U32 UR7, UR6, 0xb, URZ ;  /* 0x0000000b06077899 */ /* 0x000fe400080006ff */
[----:B------:R-:W-:Y:S01]  /*0610*/  USHF.L.U32 UR6, UR6, 0x1, URZ ;  /* 0x0000000106067899 */ /* 0x000fe200080006ff */
[----:B------:R-:W-:Y:S01]  /*0620*/  ELECT P0, URZ, PT ;  /* 0x0000000000ff782f */ /* 0x000fe20003800000 */
[----:B------:R-:W3:Y:S02]  /*0630*/  FENCE.VIEW.ASYNC.S ;  /* 0x00000000000073c6 */ /* 0x000ee40000000000 */
[----:B---3--:R3:W4:Y:S08]  /*0640*/  SYNCS.EXCH.64 URZ, [UR4], UR8 ;  /* 0x0000000804ff75b2 */ /* 0x0087300008000100 */
[----:B------:R3:W1:Y:S01]  /*0650*/  SYNCS.EXCH.64 URZ, [UR4+0x18], UR6 ;  /* 0x0000180604ff75b2 */ /* 0x0006620008000100 */
[----:B------:R3:W1:Y:S01]  /*0660*/  SYNCS.EXCH.64 URZ, [UR4+0x8], UR8 ;  /* 0x0000080804ff75b2 */ /* 0x0006620008000100 */
[----:B------:R3:W1:Y:S01]  /*0670*/  SYNCS.EXCH.64 URZ, [UR4+0x20], UR6 ;  /* 0x0000200604ff75b2 */ /* 0x0006620008000100 */
[----:B------:R3:W1:Y:S01]  /*0680*/  SYNCS.EXCH.64 URZ, [UR4+0x10], UR8 ;  /* 0x0000100804ff75b2 */ /* 0x0006620008000100 */
[----:B------:R3:W1:Y:S01]  /*0690*/  SYNCS.EXCH.64 URZ, [UR4+0x28], UR6 ;  /* 0x0000280604ff75b2 */ /* 0x0006620008000100 */
[----:B------:R-:W-:Y:S01]  /*06a0*/  NOP ;  /* 0x0000000000007918 */ /* 0x000fe20000000000 */
.L_x_9:
[----:B------:R-:W2:Y:S01]  /*06b0*/  SHFL.IDX PT, R0, R82, RZ, 0x1f ;  /* 0x00001fff52007589 */ /* 0x000ea200000e0000 */
[----:B------:R-:W-:Y:S01]  /*06c0*/  NOP ;  /* 0x0000000000007918 */ /* 0x000fe20000000000 */
[----:B--2---:R-:W-:-:S13]  /*06d0*/  ISETP.NE.AND P0, PT, R0, 0x1, PT ;  /* 0x000000010000780c */ /* 0x004fda0003f05270 */
[----:B------:R-:W-:Y:S05]  /*06e0*/  @P0 BRA `(.L_x_10) ;  /* 0x00000000003c0947 */ /* 0x000fea0003800000 */
[----:B---3--:R-:W-:Y:S01]  /*06f0*/  UMOV UR4, 0x400 ;  /* 0x0000040000047882 */ /* 0x008fe20000000000 */
        /* <DEDUP_REMOVED lines=10> */
[----:B------:R-:W2:Y:S02]  /*07a0*/  FENCE.VIEW.ASYNC.S ;  /* 0x00000000000073c6 */ /* 0x000ea40000000000 */
[----:B--2---:R2:W3:Y:S08]  /*07b0*/  SYNCS.EXCH.64 URZ, [UR4+0x30], UR8 ;  /* 0x0000300804ff75b2 */ /* 0x0044f00008000100 */
[----:B------:R2:W1:Y:S01]  /*07c0*/  SYNCS.EXCH.64 URZ, [UR4+0x38], UR6 ;  /* 0x0000380604ff75b2 */ /* 0x0004620008000100 */
[----:B------:R-:W-:Y:S01]  /*07d0*/  NOP ;  /* 0x0000000000007918 */ /* 0x000fe20000000000 */
.L_x_10:
[----:B------:R-:W4:Y:S01]  /*07e0*/  SHFL.IDX PT, R0, R82, RZ, 0x1f ;  /* 0x00001fff52007589 */ /* 0x000f2200000e0000 */
[----:B------:R-:W-:Y:S01]  /*07f0*/  NOP ;  /* 0x0000000000007918 */ /* 0x000fe20000000000 */
[----:B----4-:R-:W-:-:S13]  /*0800*/  ISETP.NE.AND P0, PT, R0, 0x3, PT ;  /* 0x000000030000780c */ /* 0x010fda0003f05270 */
[----:B------:R-:W-:Y:S05]  /*0810*/  @P0 BRA `(.L_x_11) ;  /* 0x00000000002c0947 */ /* 0x000fea0003800000 */
[----:B--23--:R-:W-:Y:S01]  /*0820*/  UMOV UR6, 0x400 ;  /* 0x0000040000067882 */ /* 0x00cfe20000000000 */
[----:B------:R-:W-:Y:S01]  /*0830*/  UMOV UR4, 0x20 ;  /* 0x0000002000047882 */ /* 0x000fe20000000000 */
[----:B------:R-:W-:Y:S02]  /*0840*/  ULEA UR6, UR55, UR6, 0x18 ;  /* 0x0000000637067291 */ /* 0x000fe4000f8ec0ff */
[----:B------:R-:W-:-:S04]  /*0850*/  UIADD3 UR4, UPT, UPT, -UR4, 0x100000, URZ ;  /* 0x0010000004047890 */ /* 0x000fc8000fffe1ff */
[----:B------:R-:W-:Y:S02]  /*0860*/  USHF.L.U32 UR5, UR4, 0xb, URZ ;  /* 0x0000000b04057899 */ /* 0x000fe400080006ff */
[----:B------:R-:W-:Y:S01]  /*0870*/  USHF.L.U32 UR4, UR4, 0x1, URZ ;  /* 0x0000000104047899 */ /* 0x000fe200080006ff */
[----:B------:R-:W-:Y:S01]  /*0880*/  ELECT P0, URZ, PT ;  /* 0x0000000000ff782f */ /* 0x000fe20003800000 */
[----:B------:R-:W2:Y:S10]  /*0890*/  FENCE.VIEW.ASYNC.S ;  /* 0x00000000000073c6 */ /* 0x000eb40000000000 */
[----:B--2---:R4:W2:Y:S01]  /*08a0*/  SYNCS.EXCH.64 URZ, [UR6+0x40], UR4 ;  /* 0x0000400406ff75b2 */ /* 0x0048a20008000100 */
[----:B------:R4:W3:Y:S02]  /*08b0*/  SYNCS.EXCH.64 URZ, [UR6+0x48], UR4 ;  /* 0x0000480406ff75b2 */ /* 0x0008e40008000100 */
[----:B----4-:R-:W-:Y:S01]  /*08c0*/  NOP ;  /* 0x0000000000007918 */ /* 0x010fe20000000000 */
.L_x_11:
[----:B------:R-:W4:Y:S01]  /*08d0*/  SHFL.IDX PT, R0, R82, RZ, 0x1f ;  /* 0x00001fff52007589 */ /* 0x000f2200000e0000 */
[----:B------:R-:W-:Y:S01]  /*08e0*/  NOP ;  /* 0x0000000000007918 */ /* 0x000fe20000000000 */
[----:B----4-:R-:W-:-:S13]  /*08f0*/  ISETP.NE.AND P0, PT, R0, 0x4, PT ;  /* 0x000000040000780c */ /* 0x010fda0003f05270 */
[----:B------:R-:W-:Y:S05]  /*0900*/  @P0 BRA `(.L_x_12) ;  /* 0x0000000000480947 */ /* 0x000fea0003800000 */
[----:B--23--:R-:W-:Y:S01]  /*0910*/  UMOV UR4, 0x3a0 ;  /* 0x000003a000047882 */ /* 0x00cfe20000000000 */
[----:B------:R-:W-:Y:S01]  /*0920*/  UMOV UR6, 0x400 ;  /* 0x0000040000067882 */ /* 0x000fe20000000000 */
[----:B------:R-:W-:Y:S01]  /*0930*/  USEL UR4, UR4, 0x320, UP3 ;  /* 0x0000032004047887 */ /* 0x000fe20009800000 */
        /* <DEDUP_REMOVED lines=10> */
[----:B--2---:R4:W2:Y:S08]  /*09e0*/  SYNCS.EXCH.64 URZ, [UR6+0x50], UR8 ;  /* 0x0000500806ff75b2 */ /* 0x0048b00008000100 */
[----:B------:R4:W3:Y:S01]  /*09f0*/  SYNCS.EXCH.64 URZ, [UR6+0x60], UR4 ;  /* 0x0000600406ff75b2 */ /* 0x0008e20008000100 */
[----:B------:R4:W1:Y:S01]  /*0a00*/  SYNCS.EXCH.64 URZ, [UR6+0x58], UR8 ;  /* 0x0000580806ff75b2 */ /* 0x0008620008000100 */
[----:B------:R4:W1:Y:S02]  /*0a10*/  SYNCS.EXCH.64 URZ, [UR6+0x68], UR4 ;  /* 0x0000680406ff75b2 */ /* 0x0008640008000100 */
[----:B----4-:R-:W-:Y:S01]  /*0a20*/  NOP ;  /* 0x0000000000007918 */ /* 0x010fe20000000000 */
.L_x_12:
[----:B------:R-:W4:Y:S01]  /*0a30*/  SHFL.IDX PT, R0, R82, RZ, 0x1f ;  /* 0x00001fff52007589 */ /* 0x000f2200000e0000 */
[----:B------:R-:W-:Y:S01]  /*0a40*/  NOP ;  /* 0x0000000000007918 */ /* 0x000fe20000000000 */
[----:B----4-:R-:W-:-:S13]  /*0a50*/  ISETP.NE.AND P0, PT, R0, 0x5, PT ;  /* 0x000000050000780c */ /* 0x010fda0003f05270 */
[----:B------:R-:W-:Y:S05]  /*0a60*/  @P0 BRA `(.L_x_13) ;  /* 0x0000000000540947 */ /* 0x000fea0003800000 */
[----:B--23--:R-:W-:Y:S01]  /*0a70*/  UMOV UR4, 0x400 ;  /* 0x0000040000047882 */ /* 0x00cfe20000000000 */
        /* <DEDUP_REMOVED lines=14> */
[----:B------:R4:W1:Y:S01]  /*0b60*/  SYNCS.EXCH.64 URZ, [UR4+0x98], UR8 ;  /* 0x0000980804ff75b2 */ /* 0x0008620008000100 */
[----:B------:R4:W1:Y:S01]  /*0b70*/  SYNCS.EXCH.64 URZ, [UR4+0x80], UR6 ;  /* 0x0000800604ff75b2 */ /* 0x0008620008000100 */
[----:B------:R4:W1:Y:S01]  /*0b80*/  SYNCS.EXCH.64 URZ, [UR4+0xa0], UR8 ;  /* 0x0000a00804ff75b2 */ /* 0x0008620008000100 */
[----:B------:R4:W1:Y:S01]  /*0b90*/  SYNCS.EXCH.64 URZ, [UR4+0x88], UR6 ;  /* 0x0000880604ff75b2 */ /* 0x0008620008000100 */
[----:B------:R4:W1:Y:S02]  /*0ba0*/  SYNCS.EXCH.64 URZ, [UR4+0xa8], UR8 ;  /* 0x0000a80804ff75b2 */ /* 0x0008640008000100 */
[----:B----4-:R-:W-:Y:S01]  /*0bb0*/  NOP ;  /* 0x0000000000007918 */ /* 0x010fe20000000000 */
.L_x_13:
[----:B------:R-:W4:Y:S01]  /*0bc0*/  SHFL.IDX PT, R0, R82, RZ, 0x1f ;  /* 0x00001fff52007589 */ /* 0x000f2200000e0000 */
[----:B------:R-:W-:Y:S01]  /*0bd0*/  ISETP.NE.OR P1, PT, RZ, UR18, !P1 ;  /* 0x00000012ff007c0c */ /* 0x000fe2000cf25670 */
        /* <DEDUP_REMOVED lines=12> */
[----:B------:R4:W3:Y:S01]  /*0ca0*/  SYNCS.EXCH.64 URZ, [UR4+0xc0], UR6 ;  /* 0x0000c00604ff75b2 */ /* 0x0008e20008000100 */
[----:B------:R4:W1:Y:S01]  /*0cb0*/  SYNCS.EXCH.64 URZ, [UR4+0xb8], UR6 ;  /* 0x0000b80604ff75b2 */ /* 0x0008620008000100 */
[----:B------:R4:W1:Y:S02]  /*0cc0*/  SYNCS.EXCH.64 URZ, [UR4+0xc8], UR6 ;  /* 0x0000c80604ff75b2 */ /* 0x0008640008000100 */
[----:B----4-:R-:W-:Y:S01]  /*0cd0*/  NOP ;  /* 0x0000000000007918 */ /* 0x010fe20000000000 */
.L_x_14:
[----:B------:R-:W-:Y:S01]  /*0ce0*/  VOTEU.ALL UP0, P1 ;  /* 0x0000000000ff7886 */ /* 0x000fe20000800000 */
[----:B--23--:R-:W-:Y:S01]  /*0cf0*/  UMOV UR4, 0x20 ;  /* 0x0000002000047882 */ /* 0x00cfe20000000000 */
[----:B------:R-:W2:Y:S01]  /*0d00*/  LDCU UR7, c[0x0][0x36c] ;  /* 0x00006d80ff0777ac */ /* 0x000ea20008000800 */
[----:B------:R-:W-:Y:S01]  /*0d10*/  NOP ;  /* 0x0000000000007918 */ /* 0x000fe20000000000 */
[----:B------:R-:W-:Y:S01]  /*0d20*/  LOP3.LUT R0, R78, 0x1f, RZ, 0xc0, !PT ;  /* 0x0000001f4e007812 */ /* 0x000fe200078ec0ff */
[----:B------:R-:W-:Y:S01]  /*0d30*/  @!UP0 UMOV UR6, 0x400 ;  /* 0x0000040000068882 */ /* 0x000fe20000000000 */
[----:B------:R-:W-:-:S04]  /*0d40*/  @!UP0 UIADD3 UR4, UPT, UPT, -UR4, 0x100000, URZ ;  /* 0x0010000004048890 */ /* 0x000fc8000fffe1ff */
[----:B------:R-:W-:Y:S02]  /*0d50*/  @!UP0 USHF.L.U32 UR5, UR4, 0xb, URZ ;  /* 0x0000000b04058899 */ /* 0x000fe400080006ff */
[----:B------:R-:W-:Y:S02]  /*0d60*/  @!UP0 USHF.L.U32 UR4, UR4, 0x1, URZ ;  /* 0x0000000104048899 */ /* 0x000fe400080006ff */
[----:B------:R-:W-:Y:S01]  /*0d70*/  @!UP0 ULEA UR6, UR55, UR6, 0x18 ;  /* 0x0000000637068291 */ /* 0x000fe2000f8ec0ff */
[----:B------:R-:W-:Y:S01]  /*0d80*/  VOTEU.ALL UP0, P1 ;  /* 0x0000000000ff7886 */ /* 0x000fe20000800000 */
[----:B------:R-:W-:Y:S02]  /*0d90*/  UISETP.NE.AND UP4, UPT, UR18, URZ, UPT ;  /* 0x000000ff1200728c */ /* 0x000fe4000bf85270 */
[----:B--2---:R-:W-:Y:S01]  /*0da0*/  UISETP.EQ.U32.AND UP5, UPT, UR7, 0x1, UPT ;  /* 0x000000010700788c */ /* 0x004fe2000bfa2070 */
[----:B------:R-:W2:Y:S07]  /*0db0*/  FENCE.VIEW.ASYNC.S ;  /* 0x00000000000073c6 */ /* 0x000eae0000000000 */
[----:B--2---:R2:W3:Y:S01]  /*0dc0*/  @!UP0 SYNCS.EXCH.64 URZ, [UR6+0xd0], UR4 ;  /* 0x0000d00406ff85b2 */ /* 0x0044e20008000100 */
[----:B------:R-:W-:Y:S05]  /*0dd0*/  BRA.U !UP5, `(.L_x_15) ;  /* 0x000000010d087547 */ /* 0x000fea000b800000 */
[----:B-1-3--:R-:W-:Y:S01]  /*0de0*/  UCGABAR_ARV ;  /* 0x00000000000079c7 */ /* 0x00afe20008000000 */
[----:B------:R-:W-:Y:S05]  /*0df0*/  BRA `(.L_x_16) ;  /* 0x0000000000047947 */ /* 0x000fea0003800000 */
.L_x_15:
[----:B-1-3--:R-:W-:Y:S01]  /*0e00*/  NOP ;  /* 0x0000000000007918 */ /* 0x00afe20000000000 */
.L_x_16:
[----:B------:R-:W1:Y:S01]  /*0e10*/  S2UR UR28, SR_CTAID.X ;  /* 0x00000000001c79c3 */ /* 0x000e620000002500 */
[----:B------:R-:W-:-:S05]  /*0e20*/  CS2R.32 R3, SR_CgaSize ;  /* 0x0000000000037805 */ /* 0x000fca0000008a00 */
[----:B------:R-:W-:-:S05]  /*0e30*/  IMAD R3, R3, -0xa0, RZ ;  /* 0xffffff6003037824 */ /* 0x000fca00078e02ff */
[----:B--2---:R-:W-:-:S14]  /*0e40*/  R2UR UR5, R3 ;  /* 0x00000000030572ca */ /* 0x004fdc00000e0000 */
[----:B------:R-:W2:Y:S01]  /*0e50*/  LDCU UR5, c[0x0][UR5+0x2b0] ;  /* 0x00005600050577ac */ /* 0x000ea20008000800 */
[----:B------:R-:W-:-:S05]  /*0e60*/  CS2R.32 R3, SR_CgaSize ;  /* 0x0000000000037805 */ /* 0x000fca0000008a00 */
[----:B------:R-:W-:-:S05]  /*0e70*/  IMAD R3, R3, -0xa0, RZ ;  /* 0xffffff6003037824 */ /* 0x000fca00078e02ff */
[----:B------:R-:W-:-:S14]  /*0e80*/  R2UR UR4, R3 ;  /* 0x00000000030472ca */ /* 0x000fdc00000e0000 */
[----:B------:R-:W3:Y:S01]  /*0e90*/  LDCU UR4, c[0x0][UR4+0x2b4] ;  /* 0x00005680040477ac */ /* 0x000ee20008000800 */
[----:B------:R-:W4:Y:S01]  /*0ea0*/  S2UR UR7, SR_CTAID.Y ;  /* 0x00000000000779c3 */ /* 0x000f220000002600 */
[----:B------:R-:W3:Y:S01]  /*0eb0*/  LDCU UR19, c[0x0][0xb24] ;  /* 0x00016480ff1377ac */ /* 0x000ee20008000800 */
[----:B------:R-:W-:-:S05]  /*0ec0*/  CS2R.32 R3, SR_CgaSize ;  /* 0x0000000000037805 */ /* 0x000fca0000008a00 */
[----:B------:R-:W-:-:S05]  /*0ed0*/  IMAD R3, R3, -0xa0, RZ ;  /* 0xffffff6003037824 */ /* 0x000fca00078e02ff */
[----:B------:R-:W-:-:S14]  /*0ee0*/  R2UR UR60, R3 ;  /* 0x00000000033c72ca */ /* 0x000fdc00000e0000 */
[----:B------:R-:W3:Y:S01]  /*0ef0*/  LDCU UR60, c[0x0][UR60+0x2a0] ;  /* 0x000054003c3c77ac */ /* 0x000ee20008000800 */
[----:B------:R-:W1:Y:S01]  /*0f00*/  S2UR UR36, SR_CTAID.Z ;  /* 0x00000000002479c3 */ /* 0x000e620000002700 */
[----:B------:R-:W-:-:S05]  /*0f10*/  CS2R.32 R3, SR_CgaSize ;  /* 0x0000000000037805 */ /* 0x000fca0000008a00 */
[----:B------:R-:W-:-:S05]  /*0f20*/  IMAD R3, R3, -0xa0, RZ ;  /* 0xffffff6003037824 */ /* 0x000fca00078e02ff */
[----:B------:R-:W-:-:S14]  /*0f30*/  R2UR UR57, R3 ;  /* 0x00000000033972ca */ /* 0x000fdc00000e0000 */
[----:B------:R-:W3:Y:S01]  /*0f40*/  LDCU UR57, c[0x0][UR57+0x2a4] ;  /* 0x00005480393977ac */ /* 0x000ee20008000800 */
[----:B------:R-:W-:Y:S02]  /*0f50*/  UISETP.GT.U32.AND UP0, UPT, UR47, 0xffff, UPT ;  /* 0x0000ffff2f00788c */ /* 0x000fe4000bf04070 */
[----:B------:R-:W-:Y:S01]  /*0f60*/  USHF.L.U32 UR24, UR55, 0xb, URZ ;  /* 0x0000000b37187899 */ /* 0x000fe200080006ff */
[----:B-1----:R-:W-:Y:S01]  /*0f70*/  I2FP.F32.U32 R3, UR28 ;  /* 0x0000001c00037c45 */ /* 0x002fe20008201000 */
[----:B------:R-:W-:Y:S01]  /*0f80*/  UMOV UR29, 0x5 ;  /* 0x00000005001d7882 */ /* 0x000fe20000000000 */
[----:B------:R-:W1:Y:S03]  /*0f90*/  LDCU UR40, c[0x0][0xb24] ;  /* 0x00016480ff2877ac */ /* 0x000e660008000800 */
[----:B--2---:R-:W-:Y:S01]  /*0fa0*/  FMUL R3, R3, UR5 ;  /* 0x0000000503037c20 */ /* 0x004fe20008400000 */
[----:B------:R-:W-:Y:S01]  /*0fb0*/  USEL UR5, UR47, 0xffff, !UP0 ;  /* 0x0000ffff2f057887 */ /* 0x000fe2000c000000 */
[----:B----4-:R-:W-:Y:S01]  /*0fc0*/  I2FP.F32.U32 R2, UR7 ;  /* 0x0000000700027c45 */ /* 0x010fe20008201000 */
[----:B------:R-:W2:Y:S03]  /*0fd0*/  LDCU UR27, c[0x0][0xb30] ;  /* 0x00016600ff1b77ac */ /* 0x000ea60008000800 */
[----:B------:R-:W4:Y:S01]  /*0fe0*/  F2I.U32.TRUNC.NTZ R3, R3 ;  /* 0x0000000300037305 */ /* 0x000f22000020f000 */
[----:B---3--:R-:W-:Y:S01]  /*0ff0*/  FMUL R2, R2, UR4 ;  /* 0x0000000402027c20 */ /* 0x008fe20008400000 */
[----:B------:R-:W-:-:S02]  /*1000*/  ULOP3.LUT UR25, UR5, 0xffff, URZ, 0xc0, !UPT ;  /* 0x0000ffff05197892 */ /* 0x000fc4000f8ec0ff */
[----:B------:R-:W-:Y:S01]  /*1010*/  UISETP.GE.AND UP2, UPT, UR19, 0x1, UPT ;  /* 0x000000011300788c */ /* 0x000fe2000bf46270 */
[----:B------:R-:W-:-:S03]  /*1020*/  UMOV UR46, UR7 ;  /* 0x00000007002e7c82 */ /* 0x000fc60008000000 */
[----:B------:R-:W3:Y:S01]  /*1030*/  F2I.U32.TRUNC.NTZ R2, R2 ;  /* 0x0000000200027305 */ /* 0x000ee2000020f000 */
[----:B------:R-:W-:Y:S01]  /*1040*/  UMOV UR45, UR28 ;  /* 0x0000001c002d7c82 */ /* 0x000fe20008000000 */
[----:B----4-:R-:W-:Y:S02]  /*1050*/  R2UR UR4, R3 ;  /* 0x00000000030472ca */ /* 0x010fe400000e0000 */
[----:B------:R-:W-:Y:S02]  /*1060*/  PRMT R3, RZ, 0x7610, R3 ;  /* 0x00007610ff037816 */ /* 0x000fe40000000003 */
[----:B---3--:R-:W-:Y:S02]  /*1070*/  R2UR UR6, R2 ;  /* 0x00000000020672ca */ /* 0x008fe400000e0000 */
[----:B------:R-:W-:-:S07]  /*1080*/  PRMT R2, RZ, 0x7610, R2 ;  /* 0x00007610ff027816 */ /* 0x000fce0000000002 */
[----:B------:R-:W-:-:S04]  /*1090*/  UIADD3 UR5, UPT, UPT, -UR4, URZ, URZ ;  /* 0x000000ff04057290 */ /* 0x000fc8000fffe1ff */
[----:B------:R-:W-:Y:S02]  /*10a0*/  UIMAD UR60, UR60, UR5, UR28 ;  /* 0x000000053c3c72a4 */ /* 0x000fe4000f8e021c */
[----:B------:R-:W-:-:S04]  /*10b0*/  UIADD3 UR4, UPT, UPT, -UR6, URZ, URZ ;  /* 0x000000ff06047290 */ /* 0x000fc8000fffe1ff */
[----:B------:R-:W-:Y:S01]  /*10c0*/  UIMAD UR57, UR57, UR4, UR7 ;  /* 0x00000004393972a4 */ /* 0x000fe2000f8e0207 */
[----:B-12---:R-:W-:Y:S11]  /*10d0*/  BRA.U UP4, `(.L_x_17) ;  /* 0x00000001043c7547 */ /* 0x006ff6000b800000 */
[----:B------:R-:W-:Y:S02]  /*10e0*/  UISETP.GT.U32.AND UP0, UPT, UR60, 0x1, UPT ;  /* 0x000000013c00788c */ /* 0x000fe4000bf04070 */
[----:B------:R-:W-:Y:S02]  /*10f0*/  ULOP3.LUT UR4, UR60, 0xfffffffe, URZ, 0xc0, !UPT ;  /* 0xfffffffe3c047892 */ /* 0x000fe4000f8ec0ff */
[----:B------:R-:W-:Y:S02]  /*1100*/  UISETP.NE.AND UP1, UPT, UR57, URZ, UP0 ;  /* 0x000000ff3900728c */ /* 0x000fe40008725270 */
[----:B------:R-:W-:Y:S02]  /*1110*/  UISETP.NE.AND UP0, UPT, UR57, 0x1, UP0 ;  /* 0x000000013900788c */ /* 0x000fe40008705270 */
[----:B------:R-:W-:Y:S02]  /*1120*/  USEL UR7, URZ, 0x1, UP1 ;  /* 0x00000001ff077887 */ /* 0x000fe40008800000 */
[----:B------:R-:W-:-:S02]  /*1130*/  USEL UR6, URZ, 0x4, UP0 ;  /* 0x00000004ff067887 */ /* 0x000fc40008000000 */
[----:B------:R-:W-:Y:S02]  /*1140*/  USEL UR5, URZ, 0x2, UP1 ;  /* 0x00000002ff057887 */ /* 0x000fe40008800000 */
[----:B------:R-:W-:Y:S02]  /*1150*/  ULEA UR4, UR57, UR4, 0x1 ;  /* 0x0000000439047291 */ /* 0x000fe4000f8e08ff */
[----:B------:R-:W-:Y:S02]  /*1160*/  USEL UR8, URZ, 0x8, UP0 ;  /* 0x00000008ff087887 */ /* 0x000fe40008000000 */
[----:B------:R-:W-:-:S03]  /*1170*/  UIADD3 UR5, UPT, UPT, UR5, UR6, UR7 ;  /* 0x0000000605057290 */ /* 0x000fc6000fffe007 */
[----:B------:R-:W-:Y:S01]  /*1180*/  UMOV UR6, 0x3 ;  /* 0x0000000300067882 */ /* 0x000fe20000000000 */
[----:B------:R-:W-:Y:S02]  /*1190*/  UIADD3 UR5, UPT, UPT, UR5, UR8, URZ ;  /* 0x0000000805057290 */ /* 0x000fe4000fffe0ff */
[----:B------:R-:W-:-:S04]  /*11a0*/  USHF.L.U32 UR4, UR6, UR4, URZ ;  /* 0x0000000406047299 */ /* 0x000fc800080006ff */
[----:B------:R-:W-:Y:S02]  /*11b0*/  MOV R3, UR5 ;  /* 0x0000000500037c02 */ /* 0x000fe40008000f00 */
[----:B------:R-:W-:Y:S02]  /*11c0*/  MOV R2, UR4 ;  /* 0x0000000400027c02 */ /* 0x000fe40008000f00 */
.L_x_17:
[----:B------:R-:W-:Y:S05]  /*11d0*/  BRA.U !UP2, `(.L_x_18) ;  /* 0x000000010ad47547 */ /* 0x000fea000b800000 */
[----:B------:R-:W1:Y:S01]  /*11e0*/  LDCU.128 UR20, c[0x0][0xb10] ;  /* 0x00016200ff1477ac */ /* 0x000e620008000c00 */
[----:B------:R-:W2:Y:S01]  /*11f0*/  LDCU UR6, c[0x0][0x370] ;  /* 0x00006e00ff0677ac */ /* 0x000ea20008000800 */
[----:B------:R-:W3:Y:S01]  /*1200*/  LDCU UR5, c[0x0][0x374] ;  /* 0x00006e80ff0577ac */ /* 0x000ee20008000800 */
[----:B------:R-:W4:Y:S01]  /*1210*/  LDCU UR26, c[0x0][0xb0c] ;  /* 0x00016180ff1a77ac */ /* 0x000f220008000800 */
[----:B------:R-:W4:Y:S01]  /*1220*/  LDCU UR4, c[0x0][0xb20] ;  /* 0x00016400ff0477ac */ /* 0x000f220008000800 */
[----:B------:R-:W4:Y:S01]  /*1230*/  LDCU.64 UR8, c[0x0][0xb28] ;  /* 0x00016500ff0877ac */ /* 0x000f220008000a00 */
[----:B-1----:R-:W-:Y:S02]  /*1240*/  UISETP.NE.AND UP0, UPT, UR22, 0x1, UPT ;  /* 0x000000011600788c */ /* 0x002fe4000bf05270 */
[----:B---3--:R-:W-:Y:S02]  /*1250*/  UIMAD.WIDE.U32 UR10, UR5, UR23, URZ ;  /* 0x00000017050a72a5 */ /* 0x008fe4000f8e00ff */
[----:B--2---:R-:W-:-:S02]  /*1260*/  UIMAD.WIDE.U32 UR12, UR6, UR20, URZ ;  /* 0x00000014060c72a5 */ /* 0x004fc4000f8e00ff */
[----:B----4-:R-:W-:Y:S02]  /*1270*/  UISETP.NE.AND UP1, UPT, UR26, 0x1, UPT ;  /* 0x000000011a00788c */ /* 0x010fe4000bf25270 */
[----:B------:R-:W-:Y:S01]  /*1280*/  UISETP.NE.AND UP2, UPT, UR19, 0x1, UPT ;  /* 0x000000011300788c */ /* 0x000fe2000bf45270 */
[----:B------:R-:W-:Y:S02]  /*1290*/  UMOV UR10, UR11 ;  /* 0x0000000b000a7c82 */ /* 0x000fe40008000000 */
[----:B------:R-:W-:Y:S01]  /*12a0*/  UMOV UR12, UR13 ;  /* 0x0000000d000c7c82 */ /* 0x000fe20008000000 */
[----:B------:R-:W-:Y:S02]  /*12b0*/  @UP0 USHF.R.U32.HI UR5, URZ, UR4, UR10 ;  /* 0x00000004ff050299 */ /* 0x000fe4000801160a */
[----:B------:R-:W-:Y:S02]  /*12c0*/  UIMAD.WIDE.U32 UR16, UR46, UR23, URZ ;  /* 0x000000172e1072a5 */ /* 0x000fe4000f8e00ff */
[----:B------:R-:W-:-:S02]  /*12d0*/  UIMAD.WIDE.U32 UR10, UR5, UR8, URZ ;  /* 0x00000008050a72a5 */ /* 0x000fc4000f8e00ff */
[----:B------:R-:W-:Y:S02]  /*12e0*/  @UP1 USHF.R.U32.HI UR6, URZ, UR21, UR12 ;  /* 0x00000015ff061299 */ /* 0x000fe4000801160c */
[----:B------:R-:W-:Y:S02]  /*12f0*/  UIMAD.WIDE.U32 UR14, UR28, UR20, URZ ;  /* 0x000000141c0e72a5 */ /* 0x000fe4000f8e00ff */
[----:B------:R-:W-:Y:S01]  /*1300*/  UIMAD.WIDE.U32 UR12, UR6, UR8, URZ ;  /* 0x00000008060c72a5 */ /* 0x000fe2000f8e00ff */
[----:B------:R-:W-:Y:S01]  /*1310*/  UMOV UR16, UR17 ;  /* 0x0000001100107c82 */ /* 0x000fe20008000000 */
[----:B------:R-:W-:Y:S01]  /*1320*/  UMOV UR10, UR11 ;  /* 0x0000000b000a7c82 */ /* 0x000fe20008000000 */
[----:B------:R-:W-:Y:S02]  /*1330*/  USHF.R.U32.HI UR16, URZ, UR4, UR16 ;  /* 0x00000004ff107299 */ /* 0x000fe40008011610 */
[----:B------:R-:W-:Y:S02]  /*1340*/  @UP2 USHF.R.U32.HI UR5, URZ, UR9, UR10 ;  /* 0x00000009ff052299 */ /* 0x000fe4000801160a */
[----:B------:R-:W-:Y:S01]  /*1350*/  UMOV UR7, UR13 ;  /* 0x0000000d00077c82 */ /* 0x000fe20008000000 */
[----:B------:R-:W-:Y:S01]  /*1360*/  UMOV UR14, UR15 ;  /* 0x0000000f000e7c82 */ /* 0x000fe20008000000 */
[----:B------:R-:W-:-:S02]  /*1370*/  @UP2 USHF.R.U32.HI UR6, URZ, UR9, UR7 ;  /* 0x00000009ff062299 */ /* 0x000fc40008011607 */
[----:B------:R-:W-:Y:S02]  /*1380*/  USHF.R.U32.HI UR14, URZ, UR21, UR14 ;  /* 0x00000015ff0e7299 */ /* 0x000fe4000801160e */
[----:B------:R-:W-:Y:S02]  /*1390*/  USEL UR4, UR46, UR16, !UP0 ;  /* 0x000000102e047287 */ /* 0x000fe4000c000000 */
[----:B------:R-:W-:Y:S02]  /*13a0*/  UIMAD UR7, UR5, UR19, URZ ;  /* 0x00000013050772a4 */ /* 0x000fe4000f8e02ff */
[----:B------:R-:W-:Y:S02]  /*13b0*/  USEL UR5, UR28, UR14, !UP1 ;  /* 0x0000000e1c057287 */ /* 0x000fe4000c800000 */
[----:B------:R-:W-:Y:S02]  /*13c0*/  UIMAD UR12, UR6, UR19, URZ ;  /* 0x00000013060c72a4 */ /* 0x000fe4000f8e02ff */
[----:B------:R-:W-:-:S02]  /*13d0*/  UISETP.GE.AND UP0, UPT, UR4, UR7, UPT ;  /* 0x000000070400728c */ /* 0x000fc4000bf06270 */
[----:B------:R-:W-:Y:S02]  /*13e0*/  UIMAD.WIDE.U32 UR10, UR4, UR8, URZ ;  /* 0x00000008040a72a5 */ /* 0x000fe4000f8e00ff */
[----:B------:R-:W-:Y:S02]  /*13f0*/  UISETP.GE.OR UP0, UPT, UR5, UR12, UP0 ;  /* 0x0000000c0500728c */ /* 0x000fe40008706670 */
[----:B------:R-:W-:Y:S02]  /*1400*/  UIMAD.WIDE.U32 UR12, UR5, UR8, URZ ;  /* 0x00000008050c72a5 */ /* 0x000fe4000f8e00ff */
[----:B------:R-:W-:Y:S01]  /*1410*/  UIADD3 UR10, UPT, UPT, -UR4, URZ, URZ ;  /* 0x000000ff040a7290 */ /* 0x000fe2000fffe1ff */
[----:B------:R-:W-:Y:S01]  /*1420*/  UMOV UR8, UR11 ;  /* 0x0000000b00087c82 */ /* 0x000fe20008000000 */
[----:B------:R-:W-:Y:S02]  /*1430*/  UIADD3 UR45, UPT, UPT, -UR5, URZ, URZ ;  /* 0x000000ff052d7290 */ /* 0x000fe4000fffe1ff */
[----:B------:R-:W-:-:S03]  /*1440*/  USHF.R.U32.HI UR8, URZ, UR9, UR8 ;  /* 0x00000009ff087299 */ /* 0x000fc60008011608 */
[----:B------:R-:W-:Y:S01]  /*1450*/  @!UP0 UMOV UR7, UR13 ;  /* 0x0000000d00078c82 */ /* 0x000fe20008000000 */
[----:B------:R-:W-:Y:S02]  /*1460*/  UIMAD UR46, UR22, UR10, UR46 ;  /* 0x0000000a162e72a4 */ /* 0x000fe4000f8e022e */
[----:B------:R-:W-:Y:S02]  /*1470*/  USEL UR8, UR4, UR8, !UP2 ;  /* 0x0000000804087287 */ /* 0x000fe4000d000000 */
[----:B------:R-:W-:Y:S02]  /*1480*/  @!UP0 USHF.R.U32.HI UR7, URZ, UR9, UR7 ;  /* 0x00000009ff078299 */ /* 0x000fe40008011607 */
[----:B------:R-:W-:Y:S02]  /*1490*/  UIADD3 UR9, UPT, UPT, -UR8, URZ, URZ ;  /* 0x000000ff08097290 */ /* 0x000fe4000fffe1ff */
[----:B------:R-:W-:Y:S02]  /*14a0*/  @!UP0 USEL UR7, UR5, UR7, !UP2 ;  /* 0x0000000705078287 */ /* 0x000fe4000d000000 */
[----:B------:R-:W-:-:S02]  /*14b0*/  UIMAD UR9, UR19, UR9, UR4 ;  /* 0x00000009130972a4 */ /* 0x000fc4000f8e0204 */
[----:B------:R-:W-:Y:S02]  /*14c0*/  @!UP0 UIADD3 UR8, UPT, UPT, UR8, -UR7, URZ ;  /* 0x8000000708088290 */ /* 0x000fe4000fffe0ff */
[----:B------:R-:W-:Y:S02]  /*14d0*/  @!UP0 UIMAD UR6, UR9, UR6, UR7 ;  /* 0x00000006090682a4 */ /* 0x000fe4000f8e0207 */
[----:B------:R-:W-:Y:S02]  /*14e0*/  @!UP0 UIMAD UR4, UR8, UR19, UR5 ;  /* 0x00000013080482a4 */ /* 0x000fe4000f8e0205 */
[----:B------:R-:W-:Y:S02]  /*14f0*/  UIMAD UR45, UR26, UR45, UR28 ;  /* 0x0000002d1a2d72a4 */ /* 0x000fe4000f8e021c */
[----:B------:R-:W-:Y:S01]  /*1500*/  UIMAD UR46, UR4, UR22, UR46 ;  /* 0x00000016042e72a4 */ /* 0x000fe2000f8e022e */
[----:B------:R-:W-:Y:S02]  /*1510*/  @!UP0 UMOV UR5, UR6 ;  /* 0x0000000600058c82 */ /* 0x000fe40008000000 */
[----:B------:R-:W-:-:S12]  /*1520*/  UIMAD UR45, UR5, UR26, UR45 ;  /* 0x0000001a052d72a4 */ /* 0x000fd8000f8e022d */
.L_x_18:
[----:B------:R-:W-:Y:S02]  /*1530*/  UISETP.NE.AND UP1, UPT, UR27, 0x1, UPT ;  /* 0x000000011b00788c */ /* 0x000fe4000bf25270 */
[----:B------:R-:W-:Y:S02]  /*1540*/  UISETP.NE.AND UP0, UPT, UR18, 0x2, UPT ;  /* 0x000000021200788c */ /* 0x000fe4000bf05270 */
[----:B------:R-:W-:Y:S02]  /*1550*/  ULOP3.LUT UR24, UR24, 0x1000, URZ, 0xc0, !UPT ;  /* 0x0000100018187892 */ /* 0x000fe4000f8ec0ff */
[----:B------:R-:W-:-:S03]  /*1560*/  USHF.L.U32 UR21, UR29, UR25, URZ ;  /* 0x000000191d157299 */ /* 0x000fc600080006ff */
[----:B------:R-:W-:Y:S09]  /*1570*/  BRA.U UP1, `(.L_x_19) ;  /* 0x0000000101447547 */ /* 0x000ff2000b800000 */
[----:B------:R-:W1:Y:S01]  /*1580*/  LDCU.128 UR8, c[0x0][0xb10] ;  /* 0x00016200ff0877ac */ /* 0x000e620008000c00 */
[----:B------:R-:W2:Y:S01]  /*1590*/  LDCU UR12, c[0x0][0xb0c] ;  /* 0x00016180ff0c77ac */ /* 0x000ea20008000800 */
[----:B------:R-:W3:Y:S01]  /*15a0*/  LDCU UR13, c[0x0][0xb20] ;  /* 0x00016400ff0d77ac */ /* 0x000ee20008000800 */
[----:B-1----:R-:W-:Y:S02]  /*15b0*/  UIMAD.WIDE.U32 UR6, UR45, UR8, URZ ;  /* 0x000000082d0672a5 */ /* 0x002fe4000f8e00ff */
[----:B------:R-:W-:Y:S02]  /*15c0*/  UIMAD.WIDE.U32 UR4, UR46, UR11, URZ ;  /* 0x0000000b2e0472a5 */ /* 0x000fe4000f8e00ff */
[----:B--2---:R-:W-:Y:S02]  /*15d0*/  UISETP.NE.AND UP2, UPT, UR12, 0x1, UPT ;  /* 0x000000010c00788c */ /* 0x004fe4000bf45270 */
[----:B------:R-:W-:Y:S01]  /*15e0*/  UISETP.NE.AND UP1, UPT, UR10, 0x1, UPT ;  /* 0x000000010a00788c */ /* 0x000fe2000bf25270 */
[----:B------:R-:W-:-:S02]  /*15f0*/  UMOV UR6, UR7 ;  /* 0x0000000700067c82 */ /* 0x000fc40008000000 */
[----:B------:R-:W-:Y:S01]  /*1600*/  UMOV UR4, UR5 ;  /* 0x0000000500047c82 */ /* 0x000fe20008000000 */
[----:B------:R-:W-:Y:S02]  /*1610*/  USHF.R.U32.HI UR6, URZ, UR9, UR6 ;  /* 0x00000009ff067299 */ /* 0x000fe40008011606 */
[----:B---3--:R-:W-:Y:S02]  /*1620*/  USHF.R.U32.HI UR4, URZ, UR13, UR4 ;  /* 0x0000000dff047299 */ /* 0x008fe40008011604 */
[----:B------:R-:W-:Y:S02]  /*1630*/  USEL UR5, UR45, UR6, !UP2 ;  /* 0x000000062d057287 */ /* 0x000fe4000d000000 */
[----:B------:R-:W-:-:S04]  /*1640*/  USEL UR4, UR46, UR4, !UP1 ;  /* 0x000000042e047287 */ /* 0x000fc8000c800000 */
[----:B------:R-:W-:Y:S02]  /*1650*/  UIADD3 UR6, UPT, UPT, -UR4, UR5, URZ ;  /* 0x0000000504067290 */ /* 0x000fe4000fffe1ff */
[----:B------:R-:W-:Y:S02]  /*1660*/  UIADD3 UR4, UPT, UPT, UR4, -UR5, URZ ;  /* 0x8000000504047290 */ /* 0x000fe4000fffe0ff */
[----:B------:R-:W-:Y:S02]  /*1670*/  UIMAD UR46, UR6, UR10, UR46 ;  /* 0x0000000a062e72a4 */ /* 0x000fe4000f8e022e */
[----:B------:R-:W-:-:S12]  /*1680*/  UIMAD UR45, UR4, UR12, UR45 ;  /* 0x0000000c042d72a4 */ /* 0x000fd8000f8e022d */
.L_x_19:
[----:B------:R-:W-:Y:S05]  /*1690*/  BRA.U !UP5, `(.L_x_20) ;  /* 0x000000010d0c7547 */ /* 0x000fea000b800000 */
[----:B------:R-:W-:Y:S01]  /*16a0*/  UCGABAR_WAIT ;  /* 0x0000000000007dc7 */ /* 0x000fe20008000000 */
[----:B------:R-:W-:Y:S01]  /*16b0*/  CCTL.IVALL ;  /* 0x00000000ff00798f */ /* 0x000fe20002000000 */
[----:B------:R-:W-:Y:S05]  /*16c0*/  BRA `(.L_x_21) ;  /* 0x0000000000047947 */ /* 0x000fea0003800000 */
.L_x_20:
[----:B------:R-:W-:Y:S06]  /*16d0*/  BAR.SYNC.DEFER_BLOCKING 0x0 ;  /* 0x0000000000007b1d */ /* 0x000fec0000010000 */
.L_x_21:
[----:B------:R-:W-:Y:S05]  /*16e0*/  BRA.U UP0, `(.L_x_22) ;  /* 0x0000001100c47547 */ /* 0x000fea000b800000 */
[----:B------:R-:W1:Y:S01]  /*16f0*/  LDCU UR6, c[0x0][0x38c] ;  /* 0x00007180ff0677ac */ /* 0x000e620008000800 */
[----:B------:R-:W-:Y:S01]  /*1700*/  PLOP3.LUT P1, PT, PT, PT, UP3, 0x80, 0x8 ;  /* 0x000000000008781c */ /* 0x000fe20003f2f038 */
[----:B------:R-:W-:Y:S01]  /*1710*/  IMAD.MOV.U32 R12, RZ, RZ, 0x1 ;  /* 0x00000001ff0c7424 */ /* 0x000fe200078e00ff */
[----:B------:R-:W-:Y:S01]  /*1720*/  ISETP.NE.AND P2, PT, R0, RZ, P3 ;  /* 0x000000ff0000720c */ /* 0x000fe20001f45270 */
[----:B------:R-:W-:Y:S01]  /*1730*/  USHF.L.U32 UR7, UR28, 0x6, URZ ;  /* 0x000000061c077899 */ /* 0x000fe200080006ff */
[----:B------:R-:W-:Y:S01]  /*1740*/  PLOP3.LUT P1, PT, P1, PT, PT, 0x8, 0x80 ;  /* 0x000000000080781c */ /* 0x000fe20000f2e170 */
[----:B------:R-:W-:Y:S01]  /*1750*/  USHF.L.U32 UR48, UR28, 0x5, URZ ;  /* 0x000000051c307899 */ /* 0x000fe200080006ff */
[----:B------:R-:W-:Y:S01]  /*1760*/  CS2R R10, SRZ ;  /* 0x00000000000a7805 */ /* 0x000fe2000001ff00 */
[----:B------:R-:W-:Y:S01]  /*1770*/  UISETP.NE.AND UP1, UPT, UR18, URZ, UPT ;  /* 0x000000ff1200728c */ /* 0x000fe2000bf25270 */
[----:B------:R-:W-:Y:S01]  /*1780*/  IMAD.MOV.U32 R9, RZ, RZ, RZ ;  /* 0x000000ffff097224 */ /* 0x000fe200078e00ff */
[----:B------:R-:W2:Y:S01]  /*1790*/  LDCU UR39, c[0x0][0x370] ;  /* 0x00006e00ff2777ac */ /* 0x000ea20008000800 */
[----:B------:R-:W-:Y:S01]  /*17a0*/  IMAD.MOV.U32 R8, RZ, RZ, 0x1 ;  /* 0x00000001ff087424 */ /* 0x000fe200078e00ff */
[----:B------:R-:W3:Y:S01]  /*17b0*/  LDCU.64 UR26, c[0x0][0x348] ;  /* 0x00006900ff1a77ac */ /* 0x000ee20008000a00 */
[----:B-1----:R-:W-:-:S02]  /*17c0*/  UIADD3 UR5, UPT, UPT, UR6, 0x7f, URZ ;  /* 0x0000007f06057890 */ /* 0x002fc4000fffe0ff */
[----:B------:R-:W-:Y:S02]  /*17d0*/  UIADD3 UR49, UPT, UPT, UR6, 0xfe, URZ ;  /* 0x000000fe06317890 */ /* 0x000fe4000fffe0ff */
[----:B------:R-:W-:Y:S01]  /*17e0*/  USHF.R.S32.HI UR4, URZ, 0x1f, UR5 ;  /* 0x0000001fff047899 */ /* 0x000fe20008011405 */
[----:B------:R-:W1:Y:S03]  /*17f0*/  LDCU UR38, c[0x0][0x374] ;  /* 0x00006e80ff2677ac */ /* 0x000e660008000800 */
[----:B------:R-:W-:Y:S02]  /*1800*/  ULEA.HI UR4, UR4, UR5, URZ, 0x7 ;  /* 0x0000000504047291 */ /* 0x000fe4000f8f38ff */
[----:B------:R-:W-:Y:S02]  /*1810*/  UIADD3 UR5, UPT, UPT, UR6, -0x1, URZ ;  /* 0xffffffff06057890 */ /* 0x000fe4000fffe0ff */
[----:B------:R-:W-:-:S02]  /*1820*/  USHF.R.S32.HI UR42, URZ, 0x7, UR4 ;  /* 0x00000007ff2a7899 */ /* 0x000fc40008011404 */
[----:B------:R-:W-:Y:S02]  /*1830*/  UISETP.GE.U32.AND UP2, UPT, UR5, -0xff, UPT ;  /* 0xffffff010500788c */ /* 0x000fe4000bf46070 */
[----:B------:R-:W-:Y:S02]  /*1840*/  UISETP.LT.U32.AND UP0, UPT, UR42, 0x3, UPT ;  /* 0x000000032a00788c */ /* 0x000fe4000bf01070 */
[----:B------:R-:W-:Y:S02]  /*1850*/  ULOP3.LUT UR5, UR7, 0x40, URZ, 0xc0, !UPT ;  /* 0x0000004007057892 */ /* 0x000fe4000f8ec0ff */
[----:B------:R-:W-:Y:S02]  /*1860*/  USEL UR41, UR42, 0x3, UP0 ;  /* 0x000000032a297887 */ /* 0x000fe40008000000 */
[----:B------:R-:W-:Y:S02]  /*1870*/  ULEA.HI UR44, UR24, UR5, URZ, 0x19 ;  /* 0x00000005182c7291 */ /* 0x000fe4000f8fc8ff */
[----:B------:R-:W-:-:S02]  /*1880*/  UIADD3 UR4, UPT, UPT, UR41, -0x1, URZ ;  /* 0xffffffff29047890 */ /* 0x000fc4000fffe0ff */
[----:B------:R-:W-:Y:S02]  /*1890*/  @UP2 UIADD3 UR4, UPT, UPT, UR41, URZ, URZ ;  /* 0x000000ff29042290 */ /* 0x000fe4000fffe0ff */
[----:B------:R-:W-:Y:S02]  /*18a0*/  ULOP3.LUT UR48, UR48, 0x20, URZ, 0xc0, !UPT ;  /* 0x0000002030307892 */ /* 0x000fe4000f8ec0ff */
[----:B------:R-:W-:Y:S02]  /*18b0*/  USEL UR25, UR34, 0x2, UP1 ;  /* 0x0000000222197887 */ /* 0x000fe40008800000 */
[----:B------:R-:W-:Y:S02]  /*18c0*/  UIADD3 UR47, UPT, UPT, UR42, -UR41, URZ ;  /* 0x800000292a2f7290 */ /* 0x000fe4000fffe0ff */
[----:B------:R-:W-:Y:S02]  /*18d0*/  UIADD3 UR28, UPT, UPT, UR4, 0x1, URZ ;  /* 0x00000001041c7890 */ /* 0x000fe4000fffe0ff */
[----:B------:R-:W-:Y:S01]  /*18e0*/  UIADD3 UR43, UPT, UPT, -UR4, URZ, URZ ;  /* 0x000000ff042b7290 */ /* 0x000fe2000fffe1ff */
[----:B-123--:R-:W-:-:S11]  /*18f0*/  UMOV UR5, URZ ;  /* 0x000000ff00057c82 */ /* 0x00efd60008000000 */
.L_x_42:
[----:B------:R-:W-:Y:S01]  /*1900*/  UISETP.NE.AND UP0, UPT, UR55, URZ, UPT ;  /* 0x000000ff3700728c */ /* 0x000fe2000bf05270 */
[----:B------:R-:W1:Y:S08]  /*1910*/  S2UR UR55, SR_CgaCtaId ;  /* 0x00000000003779c3 */ /* 0x000e700000008800 */
[----:B------:R-:W-:Y:S05]  /*1920*/  BRA.U UP0, `(.L_x_23) ;  /* 0x0000000100347547 */ /* 0x000fea000b800000 */
[----:B------:R-:W2:Y:S01]  /*1930*/  S2R R0, SR_CgaCtaId ;  /* 0x0000000000007919 */ /* 0x000ea20000008800 */
[----:B------:R-:W-:-:S04]  /*1940*/  MOV R2, 0x400 ;  /* 0x0000040000027802 */ /* 0x000fc80000000f00 */
[----:B--2---:R-:W-:Y:S02]  /*1950*/  LEA R0, R0, R2, 0x18 ;  /* 0x0000000200007211 */ /* 0x004fe400078ec0ff */
[----:B------:R-:W-:-:S03]  /*1960*/  SHF.L.U32 R2, R8, 0x1f, RZ ;  /* 0x0000001f08027819 */ /* 0x000fc600000006ff */
[----:B------:R-:W-:-:S04]  /*1970*/  IMAD R0, R9, 0x8, R0 ;  /* 0x0000000809007824 */ /* 0x000fc800078e0200 */
[----:B------:R-:W2:Y:S02]  /*1980*/  SYNCS.PHASECHK.TRANS64.TRYWAIT P0, [R0+URZ+0xc0], R2 ;  /* 0x0000c002000075a7 */ /* 0x000ea400080011ff */
[----:B--2---:R-:W-:Y:S05]  /*1990*/  @!P0 BRA `(.L_x_24) ;  /* 0x0000005000e08947 */ /* 0x004fea0003800000 */
.L_x_112:
[----:B------:R-:W-:Y:S01]  /*19a0*/  VIADD R9, R9, 0x1 ;  /* 0x0000000109097836 */ /* 0x000fe20000000000 */
[----:B------:R2:W-:Y:S04]  /*19b0*/  SYNCS.ARRIVE.TRANS64.A1T0 RZ, [R0+URZ+0xb0], RZ ;  /* 0x0000b0ff00ff79a7 */ /* 0x0005e800081000ff */
[----:B------:R-:W-:-:S04]  /*19c0*/  ISETP.NE.AND P0, PT, R9, 0x2, PT ;  /* 0x000000020900780c */ /* 0x000fc80003f05270 */
[----:B------:R-:W-:Y:S02]  /*19d0*/  SEL R9, R9, RZ, P0 ;  /* 0x000000ff09097207 */ /* 0x000fe40000000000 */
[----:B--2---:R-:W-:-:S04]  /*19e0*/  SEL R0, RZ, 0x1, P0 ;  /* 0x00000001ff007807 */ /* 0x004fc80000000000 */
[----:B------:R-:W-:-:S07]  /*19f0*/  LOP3.LUT R8, R8, R0, RZ, 0x3c, !PT ;  /* 0x0000000008087212 */ /* 0x000fce00078e3cff */
.L_x_23:
[----:B------:R-:W-:Y:S01]  /*1a00*/  UMOV UR6, 0x400 ;  /* 0x0000040000067882 */ /* 0x000fe20000000000 */
[----:B------:R-:W-:Y:S01]  /*1a10*/  SHF.L.U32 R0, R12, 0x1f, RZ ;  /* 0x0000001f0c007819 */ /* 0x000fe200000006ff */
[----:B-1----:R-:W-:Y:S02]  /*1a20*/  ULEA UR6, UR55, UR6, 0x18 ;  /* 0x0000000637067291 */ /* 0x002fe4000f8ec0ff */
[----:B------:R-:W-:Y:S02]  /*1a30*/  UISETP.GE.U32.AND UP0, UPT, UR49, 0xff, UPT ;  /* 0x000000ff3100788c */ /* 0x000fe4000bf06070 */
[----:B------:R-:W-:Y:S02]  /*1a40*/  ULEA UR4, UR5, UR6, 0x3 ;  /* 0x0000000605047291 */ /* 0x000fe4000f8e18ff */
[----:B------:R-:W-:Y:S01]  /*1a50*/  ULEA UR11, UR46, UR48, 0x6 ;  /* 0x000000302e0b7291 */ /* 0x000fe2000f8e30ff */
[----:B------:R-:W-:-:S06]  /*1a60*/  UMOV UR7, URZ ;  /* 0x000000ff00077c82 */ /* 0x000fcc0008000000 */
[----:B------:R1:W2:Y:S01]  /*1a70*/  SYNCS.PHASECHK.TRANS64.TRYWAIT P0, [UR4+0x18], R0 ;  /* 0x00001800ff0075a7 */ /* 0x0002a20008001104 */
[----:B------:R-:W-:-:S04]  /*1a80*/  ULEA.HI UR4, UR45, UR45, URZ, 0x1 ;  /* 0x0000002d2d047291 */ /* 0x000fc8000f8f08ff */
[----:B------:R-:W-:-:S04]  /*1a90*/  USHF.L.U32 UR4, UR4, 0x6, URZ ;  /* 0x0000000604047899 */ /* 0x000fc800080006ff */
[----:B------:R-:W-:-:S04]  /*1aa0*/  ULOP3.LUT UR35, UR4, 0xffffff80, URZ, 0xc0, !UPT ;  /* 0xffffff8004237892 */ /* 0x000fc8000f8ec0ff */
[----:B------:R-:W-:Y:S01]  /*1ab0*/  UIADD3 UR35, UPT, UPT, UR44, UR35, URZ ;  /* 0x000000232c237290 */ /* 0x000fe2000fffe0ff */
[----:B------:R-:W-:Y:S11]  /*1ac0*/  BRA.U !UP0, `(.L_x_25) ;  /* 0x0000000108c47547 */ /* 0x000ff6000b800000 */
[----:B------:R-:W-:Y:S01]  /*1ad0*/  UMOV UR13, UR43 ;  /* 0x0000002b000d7c82 */ /* 0x000fe20008000000 */
[----:B------:R-:W-:Y:S01]  /*1ae0*/  UMOV UR4, UR5 ;  /* 0x0000000500047c82 */ /* 0x000fe20008000000 */
[----:B------:R-:W-:-:S05]  /*1af0*/  UMOV UR34, URZ ;  /* 0x000000ff00227c82 */ /* 0x000fca0008000000 */
.L_x_31:
[----:B------:R-:W-:Y:S01]  /*1b00*/  ULEA UR33, UR4, UR6, 0x3 ;  /* 0x0000000604217291 */ /* 0x000fe2000f8e18ff */
[----:B--2---:R-:W-:Y:S01]  /*1b10*/  @P3 MOV R2, 0x6000 ;  /* 0x0000600000023802 */ /* 0x004fe20000000f00 */
[----:B--234-:R-:W-:Y:S10]  /*1b20*/  @P0 BRA `(.L_x_26) ;  /* 0x00000000000c0947 */ /* 0x01cff40003800000 */
[----:B------:R-:W-:-:S04]  /*1b30*/  SHF.L.U32 R3, R12, 0x1f, RZ ;  /* 0x0000001f0c037819 */ /* 0x000fc800000006ff */
[----:B------:R-:W2:Y:S02]  /*1b40*/  SYNCS.PHASECHK.TRANS64.TRYWAIT P0, [UR33+0x18], R3 ;  /* 0x00001803ff0075a7 */ /* 0x000ea40008001121 */
[----:B--2---:R-:W-:Y:S05]  /*1b50*/  @!P0 BRA `(.L_x_27) ;  /* 0x0000005000848947 */ /* 0x004fea0003800000 */
.L_x_26:
[----:B------:R2:W-:Y:S01]  /*1b60*/  @P3 SYNCS.ARRIVE.TRANS64 RZ, [UR33], R2 ;  /* 0x00000002ffff39a7 */ /* 0x0005e20008000021 */
[----:B------:R-:W-:Y:S02]  /*1b70*/  ULOP3.LUT UR5, UR25, 0x2, URZ, 0xfc, !UPT ;  /* 0x0000000219057892 */ /* 0x000fe4000f8efcff */
[----:B------:R-:W-:Y:S02]  /*1b80*/  UIADD3 UR13, UPT, UPT, UR13, 0x1, URZ ;  /* 0x000000010d0d7890 */ /* 0x000fe4000fffe0ff */
[----:B------:R-:W-:Y:S02]  /*1b90*/  UISETP.NE.AND UP0, UPT, UR5, 0x2, UPT ;  /* 0x000000020500788c */ /* 0x000fe4000bf05270 */
[----:B------:R-:W-:-:S07]  /*1ba0*/  UISETP.NE.AND UP2, UPT, UR13, 0x1, UPT ;  /* 0x000000010d00788c */ /* 0x000fce000bf45270 */
[----:B------:R-:W-:Y:S05]  /*1bb0*/  BRA.U UP0, `(.L_x_28) ;  /* 0x0000000100047547 */ /* 0x000fea000b800000 */
[----:B------:R-:W-:Y:S05]  /*1bc0*/  BPT.TRAP 0x1 ;  /* 0x000000040000795c */ /* 0x000fea0000300000 */
.L_x_28:
[----:B------:R-:W-:Y:S04]  /*1bd0*/  BSSY.RECONVERGENT B0, `(.L_x_29) ;  /* 0x0000003000007945 */ /* 0x000fe80003800200 */
[----:B------:R-:W-:Y:S05]  /*1be0*/  @!P2 BRA `(.L_x_30) ;  /* 0x000000000004a947 */ /* 0x000fea0003800000 */
[----:B------:R-:W-:Y:S05]  /*1bf0*/  BPT.TRAP 0x1 ;  /* 0x000000040000795c */ /* 0x000fea0000300000 */
.L_x_30:
[----:B------:R-:W-:Y:S05]  /*1c00*/  BSYNC.RECONVERGENT B0 ;  /* 0x0000000000007941 */ /* 0x000fea0003800200 */
.L_x_29:
[----:B------:R-:W-:Y:S02]  /*1c10*/  UIADD3 UR5, UPT, UPT, UR4, 0x1, URZ ;  /* 0x0000000104057890 */ /* 0x000fe4000fffe0ff */
[----:B------:R-:W-:Y:S02]  /*1c20*/  ULEA UR32, UR4, UR24, 0xd ;  /* 0x0000001804207291 */ /* 0x000fe4000f8e68ff */
[----:B------:R-:W-:Y:S02]  /*1c30*/  UISETP.NE.AND UP0, UPT, UR5, 0x3, UPT ;  /* 0x000000030500788c */ /* 0x000fe4000bf05270 */
[----:B------:R-:W-:Y:S02]  /*1c40*/  UIADD3 UR16, UP1, UPT, UR26, 0x80, URZ ;  /* 0x000000801a107890 */ /* 0x000fe4000ff3e0ff */
[----:B------:R-:W-:Y:S02]  /*1c50*/  USEL UR8, URZ, 0x1, UP0 ;  /* 0x00000001ff087887 */ /* 0x000fe40008000000 */
[----:B------:R-:W-:-:S02]  /*1c60*/  USEL UR5, UR5, URZ, UP0 ;  /* 0x000000ff05057287 */ /* 0x000fc40008000000 */
[----:B------:R-:W-:Y:S02]  /*1c70*/  UIADD3 UR14, UP0, UPT, UR26, 0x180, URZ ;  /* 0x000001801a0e7890 */ /* 0x000fe4000ff1e0ff */
[----:B------:R-:W-:Y:S01]  /*1c80*/  LOP3.LUT R12, R12, UR8, RZ, 0x3c, !PT ;  /* 0x000000080c0c7c12 */ /* 0x000fe2000f8e3cff */
[----:B------:R-:W-:Y:S02]  /*1c90*/  ULEA UR8, UR4, UR6, 0xc ;  /* 0x0000000604087291 */ /* 0x000fe4000f8e60ff */
[----:B------:R-:W-:Y:S01]  /*1ca0*/  ULEA UR7, UR5, UR6, 0x3 ;  /* 0x0000000605077291 */ /* 0x000fe2000f8e18ff */
[----:B-1----:R-:W-:Y:S01]  /*1cb0*/  SHF.L.U32 R0, R12, 0x1f, RZ ;  /* 0x0000001f0c007819 */ /* 0x002fe200000006ff */
[----:B------:R-:W-:Y:S02]  /*1cc0*/  ULOP3.LUT UR33, UR33, 0xfefffff8, URZ, 0xc0, !UPT ;  /* 0xfefffff821217892 */ /* 0x000fe4000f8ec0ff */
[----:B------:R-:W-:Y:S02]  /*1cd0*/  UIADD3.X UR17, UPT, UPT, URZ, UR27, URZ, UP1, !UPT ;  /* 0x0000001bff117290 */ /* 0x000fe40008ffe4ff */
[----:B------:R-:W-:-:S02]  /*1ce0*/  UIADD3 UR32, UPT, UPT, UR6, 0x2400, UR32 ;  /* 0x0000240006207890 */ /* 0x000fc4000fffe020 */
[----:B------:R-:W-:Y:S01]  /*1cf0*/  UPRMT UR4, URZ, 0x5410, UR21 ;  /* 0x00005410ff047896 */ /* 0x000fe20008000015 */
[----:B------:R3:W4:Y:S01]  /*1d00*/  SYNCS.PHASECHK.TRANS64.TRYWAIT P0, [UR7+0x18], R0 ;  /* 0x00001800ff0075a7 */ /* 0x0007220008001107 */
[----:B------:R-:W-:Y:S02]  /*1d10*/  UIADD3 UR8, UPT, UPT, UR8, 0x8400, URZ ;  /* 0x0000840008087890 */ /* 0x000fe4000fffe0ff */
[----:B------:R-:W-:Y:S01]  /*1d20*/  UIADD3.X UR15, UPT, UPT, URZ, UR27, URZ, UP0, !UPT ;  /* 0x0000001bff0f7290 */ /* 0x000fe200087fe4ff */
[----:B------:R-:W-:Y:S01]  /*1d30*/  UMOV UR18, 0x0 ;  /* 0x0000000000127882 */ /* 0x000fe20000000000 */
[----:B------:R-:W-:Y:S01]  /*1d40*/  UMOV UR19, 0x10000000 ;  /* 0x1000000000137882 */ /* 0x000fe20000000000 */
[----:B------:R-:W-:Y:S01]  /*1d50*/  UMOV UR10, UR34 ;  /* 0x00000022000a7c82 */ /* 0x000fe20008000000 */
[----:B------:R-:W-:Y:S01]  /*1d60*/  UMOV UR12, UR36 ;  /* 0x00000024000c7c82 */ /* 0x000fe20008000000 */
[----:B------:R-:W-:Y:S01]  /*1d70*/  UMOV UR9, UR33 ;  /* 0x0000002100097c82 */ /* 0x000fe20008000000 */
[----:B------:R1:W-:Y:S01]  /*1d80*/  UTMALDG.3D.MULTICAST.2CTA [UR32], [UR16], UR4, desc[UR18] ;  /* 0x00001220100073b4 */ /* 0x0003e20008211804 */
[----:B------:R-:W-:-:S02]  /*1d90*/  UMOV UR7, UR28 ;  /* 0x0000001c00077c82 */ /* 0x000fc40008000000 */
[----:B------:R3:W-:Y:S01]  /*1da0*/  UTMALDG.3D.2CTA [UR8], [UR14], desc[UR18] ;  /* 0x000012080e0075b4 */ /* 0x0007e20008211000 */
[----:B-1----:R-:W-:Y:S01]  /*1db0*/  UIADD3 UR34, UPT, UPT, UR34, 0x80, URZ ;  /* 0x0000008022227890 */ /* 0x002fe2000fffe0ff */
[----:B------:R-:W-:Y:S01]  /*1dc0*/  UMOV UR4, UR5 ;  /* 0x0000000500047c82 */ /* 0x000fe20008000000 */
[----:B------:R-:W-:Y:S10]  /*1dd0*/  BRA.U UP2, `(.L_x_31) ;  /* 0xfffffffd02487547 */ /* 0x000ff4000b83ffff */
.L_x_25:
[----:B------:R-:W-:Y:S01]  /*1de0*/  ULEA UR4, UR5, UR6, 0x3 ;  /* 0x0000000605047291 */ /* 0x000fe2000f8e18ff */
[----:B-1-3--:R-:W-:Y:S01]  /*1df0*/  SHF.L.U32 R0, R12, 0x1f, RZ ;  /* 0x0000001f0c007819 */ /* 0x00afe200000006ff */
[----:B------:R-:W-:Y:S01]  /*1e00*/  @!P1 SYNCS.ARRIVE.TRANS64.A1T0 RZ, [UR6+0x48], RZ ;  /* 0x000048ffffff99a7 */ /* 0x000fe20008100006 */
[----:B------:R-:W-:-:S06]  /*1e10*/  UISETP.GT.AND UP0, UPT, UR42, UR41, UPT ;  /* 0x000000292a00728c */ /* 0x000fcc000bf04270 */
[----:B--2-4-:R1:W2:Y:S03]  /*1e20*/  SYNCS.PHASECHK.TRANS64.TRYWAIT P0, [UR4+0x18], R0 ;  /* 0x00001800ff0075a7 */ /* 0x0142a60008001104 */
[----:B------:R-:W-:Y:S05]  /*1e30*/  BRA.U !UP0, `(.L_x_32) ;  /* 0x0000000108c47547 */ /* 0x000fea000b800000 */
[----:B------:R-:W-:Y:S01]  /*1e40*/  UIADD3 UR13, UPT, UPT, UR47, UR7, URZ ;  /* 0x000000072f0d7290 */ /* 0x000fe2000fffe0ff */
[----:B------:R-:W-:-:S11]  /*1e50*/  UMOV UR4, UR5 ;  /* 0x0000000500047c82 */ /* 0x000fd60008000000 */
.L_x_38:
[----:B------:R-:W-:Y:S01]  /*1e60*/  ULEA UR17, UR4, UR6, 0x3 ;  /* 0x0000000604117291 */ /* 0x000fe2000f8e18ff */
[----:B--2---:R-:W-:Y:S01]  /*1e70*/  @P3 MOV R2, 0x6000 ;  /* 0x0000600000023802 */ /* 0x004fe20000000f00 */
[----:B--2-4-:R-:W-:Y:S10]  /*1e80*/  @P0 BRA `(.L_x_33) ;  /* 0x00000000000c0947 */ /* 0x014ff40003800000 */
[----:B------:R-:W-:-:S04]  /*1e90*/  SHF.L.U32 R3, R12, 0x1f, RZ ;  /* 0x0000001f0c037819 */ /* 0x000fc800000006ff */
[----:B------:R-:W2:Y:S02]  /*1ea0*/  SYNCS.PHASECHK.TRANS64.TRYWAIT P0, [UR17+0x18], R3 ;  /* 0x00001803ff0075a7 */ /* 0x000ea40008001111 */
[----:B--2---:R-:W-:Y:S05]  /*1eb0*/  @!P0 BRA `(.L_x_34) ;  /* 0x0000004c00c48947 */ /* 0x004fea0003800000 */
.L_x_33:
[----:B------:R2:W-:Y:S01]  /*1ec0*/  @P3 SYNCS.ARRIVE.TRANS64 RZ, [UR17], R2 ;  /* 0x00000002ffff39a7 */ /* 0x0005e20008000011 */
[----:B------:R-:W-:-:S04]  /*1ed0*/  ULOP3.LUT UR5, UR25, 0x2, URZ, 0xfc, !UPT ;  /* 0x0000000219057892 */ /* 0x000fc8000f8efcff */
[----:B------:R-:W-:-:S09]  /*1ee0*/  UISETP.NE.AND UP0, UPT, UR5, 0x2, UPT ;  /* 0x000000020500788c */ /* 0x000fd2000bf05270 */
[----:B------:R-:W-:Y:S05]  /*1ef0*/  BRA.U UP0, `(.L_x_35) ;  /* 0x0000000100047547 */ /* 0x000fea000b800000 */
[----:B------:R-:W-:Y:S05]  /*1f00*/  BPT.TRAP 0x1 ;  /* 0x000000040000795c */ /* 0x000fea0000300000 */
.L_x_35:
[----:B------:R-:W-:Y:S04]  /*1f10*/  BSSY.RECONVERGENT B0, `(.L_x_36) ;  /* 0x0000003000007945 */ /* 0x000fe80003800200 */
[----:B------:R-:W-:Y:S05]  /*1f20*/  @!P2 BRA `(.L_x_37) ;  /* 0x000000000004a947 */ /* 0x000fea0003800000 */
[----:B------:R-:W-:Y:S05]  /*1f30*/  BPT.TRAP 0x1 ;  /* 0x000000040000795c */ /* 0x000fea0000300000 */
.L_x_37:
[----:B------:R-:W-:Y:S05]  /*1f40*/  BSYNC.RECONVERGENT B0 ;  /* 0x0000000000007941 */ /* 0x000fea0003800200 */
.L_x_36:
[----:B------:R-:W-:Y:S02]  /*1f50*/  UIADD3 UR5, UPT, UPT, UR4, 0x1, URZ ;  /* 0x0000000104057890 */ /* 0x000fe4000fffe0ff */
[----:B------:R-:W-:Y:S02]  /*1f60*/  ULEA UR16, UR4, UR24, 0xd ;  /* 0x0000001804107291 */ /* 0x000fe4000f8e68ff */
[----:B------:R-:W-:Y:S02]  /*1f70*/  UISETP.NE.AND UP0, UPT, UR5, 0x3, UPT ;  /* 0x000000030500788c */ /* 0x000fe4000bf05270 */
[----:B------:R-:W-:Y:S02]  /*1f80*/  UIADD3 UR22, UP1, UPT, UR26, 0x80, URZ ;  /* 0x000000801a167890 */ /* 0x000fe4000ff3e0ff */
[----:B------:R-:W-:Y:S02]  /*1f90*/  USEL UR9, URZ, 0x1, UP0 ;  /* 0x00000001ff097887 */ /* 0x000fe40008000000 */
[----:B------:R-:W-:-:S02]  /*1fa0*/  USEL UR5, UR5, URZ, UP0 ;  /* 0x000000ff05057287 */ /* 0x000fc40008000000 */
[----:B------:R-:W-:Y:S02]  /*1fb0*/  UIADD3 UR14, UP0, UPT, UR26, 0x180, URZ ;  /* 0x000001801a0e7890 */ /* 0x000fe4000ff1e0ff */
[----:B------:R-:W-:Y:S01]  /*1fc0*/  ULEA UR8, UR5, UR6, 0x3 ;  /* 0x0000000605087291 */ /* 0x000fe2000f8e18ff */
[----:B------:R-:W-:Y:S01]  /*1fd0*/  LOP3.LUT R12, R12, UR9, RZ, 0x3c, !PT ;  /* 0x000000090c0c7c12 */ /* 0x000fe2000f8e3cff */
[----:B------:R-:W-:Y:S02]  /*1fe0*/  USHF.L.U32 UR18, UR7, 0x7, URZ ;  /* 0x0000000707127899 */ /* 0x000fe400080006ff */
[----:B------:R-:W-:Y:S01]  /*1ff0*/  ULOP3.LUT UR17, UR17, 0xfefffff8, URZ, 0xc0, !UPT ;  /* 0xfefffff811117892 */ /* 0x000fe2000f8ec0ff */
[----:B-1----:R-:W-:Y:S01]  /*2000*/  SHF.L.U32 R0, R12, 0x1f, RZ ;  /* 0x0000001f0c007819 */ /* 0x002fe200000006ff */
[----:B------:R-:W-:Y:S02]  /*2010*/  UIADD3 UR16, UPT, UPT, UR6, 0x2400, UR16 ;  /* 0x0000240006107890 */ /* 0x000fe4000fffe010 */
[----:B------:R-:W-:Y:S01]  /*2020*/  UIADD3.X UR23, UPT, UPT, URZ, UR27, URZ, UP1, !UPT ;  /* 0x0000001bff177290 */ /* 0x000fe20008ffe4ff */
[----:B------:R3:W4:Y:S01]  /*2030*/  SYNCS.PHASECHK.TRANS64.TRYWAIT P0, [UR8+0x18], R0 ;  /* 0x00001800ff0075a7 */ /* 0x0007220008001108 */
[----:B------:R-:W-:-:S02]  /*2040*/  ULEA UR8, UR4, UR6, 0xc ;  /* 0x0000000604087291 */ /* 0x000fc4000f8e60ff */
[----:B------:R-:W-:Y:S02]  /*2050*/  UPRMT UR4, URZ, 0x5410, UR21 ;  /* 0x00005410ff047896 */ /* 0x000fe40008000015 */
[----:B------:R-:W-:Y:S02]  /*2060*/  UIADD3 UR8, UPT, UPT, UR8, 0x8400, URZ ;  /* 0x0000840008087890 */ /* 0x000fe4000fffe0ff */
[----:B------:R-:W-:Y:S01]  /*2070*/  UIADD3.X UR15, UPT, UPT, URZ, UR27, URZ, UP0, !UPT ;  /* 0x0000001bff0f7290 */ /* 0x000fe200087fe4ff */
[----:B------:R-:W-:Y:S01]  /*2080*/  UMOV UR30, 0x0 ;  /* 0x00000000001e7882 */ /* 0x000fe20000000000 */
[----:B------:R-:W-:Y:S01]  /*2090*/  UMOV UR31, 0x10000000 ;  /* 0x10000000001f7882 */ /* 0x000fe20000000000 */
[----:B------:R-:W-:Y:S01]  /*20a0*/  UMOV UR19, UR35 ;  /* 0x0000002300137c82 */ /* 0x000fe20008000000 */
[----:B------:R-:W-:Y:S01]  /*20b0*/  UMOV UR20, UR36 ;  /* 0x0000002400147c82 */ /* 0x000fe20008000000 */
[----:B------:R-:W-:Y:S01]  /*20c0*/  UMOV UR12, UR36 ;  /* 0x00000024000c7c82 */ /* 0x000fe20008000000 */
[----:B------:R-:W-:Y:S01]  /*20d0*/  UMOV UR9, UR17 ;  /* 0x0000001100097c82 */ /* 0x000fe20008000000 */
[----:B------:R-:W-:Y:S01]  /*20e0*/  UMOV UR10, UR18 ;  /* 0x00000012000a7c82 */ /* 0x000fe20008000000 */
[----:B------:R1:W-:Y:S01]  /*20f0*/  UTMALDG.3D.MULTICAST.2CTA [UR16], [UR22], UR4, desc[UR30] ;  /* 0x00001e10160073b4 */ /* 0x0003e20008211804 */
[----:B------:R-:W-:-:S04]  /*2100*/  UIADD3 UR7, UPT, UPT, UR7, 0x1, URZ ;  /* 0x0000000107077890 */ /* 0x000fc8000fffe0ff */
[----:B------:R-:W-:Y:S01]  /*2110*/  UISETP.NE.AND UP0, UPT, UR7, UR13, UPT ;  /* 0x0000000d0700728c */ /* 0x000fe2000bf05270 */
[----:B------:R3:W-:Y:S01]  /*2120*/  UTMALDG.3D.2CTA [UR8], [UR14], desc[UR30] ;  /* 0x00001e080e0075b4 */ /* 0x0007e20008211000 */
[----:B-1----:R-:W-:-:S07]  /*2130*/  UMOV UR4, UR5 ;  /* 0x0000000500047c82 */ /* 0x002fce0008000000 */
[----:B---3--:R-:W-:Y:S05]  /*2140*/  BRA.U UP0, `(.L_x_38) ;  /* 0xfffffffd00447547 */ /* 0x008fea000b83ffff */
.L_x_32:
[C---:B------:R-:W-:Y:S01]  /*2150*/  LEA R3, R11.reuse, UR6, 0x3 ;  /* 0x000000060b037c11 */ /* 0x040fe2000f8e18ff */
[----:B------:R-:W-:Y:S01]  /*2160*/  NOP ;  /* 0x0000000000007918 */ /* 0x000fe20000000000 */
[----:B-1----:R-:W-:Y:S02]  /*2170*/  SHF.L.U32 R0, R10, 0x1f, RZ ;  /* 0x0000001f0a007819 */ /* 0x002fe400000006ff */
[----:B------:R-:W-:Y:S02]  /*2180*/  LEA R4, R11, UR6, 0x4 ;  /* 0x000000060b047c11 */ /* 0x000fe4000f8e20ff */
[----:B--2-4-:R-:W1:Y:S02]  /*2190*/  SYNCS.PHASECHK.TRANS64.TRYWAIT P0, [R3+URZ+0x50], R0 ;  /* 0x00005000030075a7 */ /* 0x014e6400080011ff */
[----:B-1----:R-:W-:Y:S05]  /*21a0*/  @!P0 BRA `(.L_x_39) ;  /* 0x0000004c00208947 */ /* 0x002fea0003800000 */
.L_x_115:
[----:B------:R-:W2:Y:S01]  /*21b0*/  LDS.128 R4, [R4+0xe0] ;  /* 0x0000e00004047984 */ /* 0x000ea20000000c00 */
[----:B------:R-:W-:Y:S01]  /*21c0*/  UISETP.GE.AND UP0, UPT, UR40, 0x1, UPT ;  /* 0x000000012800788c */ /* 0x000fe2000bf06270 */
[----:B------:R-:W-:Y:S01]  /*21d0*/  @!PT LDS RZ, [RZ] ;  /* 0x00000000fffff984 */ /* 0x000fe20000000800 */
[----:B------:R-:W-:Y:S01]  /*21e0*/  @!PT LDS RZ, [RZ] ;  /* 0x00000000fffff984 */ /* 0x000fe20000000800 */
[----:B------:R-:W-:Y:S01]  /*21f0*/  @!PT LDS RZ, [RZ] ;  /* 0x00000000fffff984 */ /* 0x000fe20000000800 */
[----:B------:R-:W-:Y:S01]  /*2200*/  @!PT LDS RZ, [RZ] ;  /* 0x00000000fffff984 */ /* 0x000fe20000000800 */
[----:B------:R3:W-:Y:S06]  /*2210*/  MEMBAR.ALL.CTA ;  /* 0x0000000000007992 */ /* 0x0007ec0000008000 */
[----:B---3--:R-:W3:Y:S01]  /*2220*/  FENCE.VIEW.ASYNC.S ;  /* 0x00000000000073c6 */ /* 0x008ee20000000000 */
[----:B--2---:R-:W-:-:S13]  /*2230*/  LOP3.LUT P0, RZ, R6, 0x1, RZ, 0xc0, !PT ;  /* 0x0000000106ff7812 */ /* 0x004fda000780c0ff */
[----:B---3--:R-:W-:Y:S01]  /*2240*/  VOTEU.ANY UP1, P0 ;  /* 0x0000000000ff7886 */ /* 0x008fe20000020100 */
[----:B------:R-:W-:-:S13]  /*2250*/  PLOP3.LUT P0, PT, PT, PT, UP1, 0x80, 0x8 ;  /* 0x000000000008781c */ /* 0x000fda0003f0f018 */
[----:B-1----:R-:W-:Y:S02]  /*2260*/  @P0 LOP3.LUT R0, R5, 0xffff, RZ, 0xc0, !PT ;  /* 0x0000ffff05000812 */ /* 0x002fe400078ec0ff */
[----:B------:R-:W-:Y:S02]  /*2270*/  @P0 MOV R2, R4 ;  /* 0x0000000400020202 */ /* 0x000fe40000000f00 */
[----:B------:R-:W-:Y:S01]  /*2280*/  @P0 R2UR UR7, R0 ;  /* 0x00000000000702ca */ /* 0x000fe200000e0000 */
[----:B------:R-:W-:Y:S01]  /*2290*/  VIADD R0, R3, 0x60 ;  /* 0x0000006003007836 */ /* 0x000fe20000000000 */
[----:B------:R-:W-:Y:S02]  /*22a0*/  @P0 SHF.R.U32.HI R4, RZ, 0x10, R5 ;  /* 0x00000010ff040819 */ /* 0x000fe40000011605 */
[----:B------:R-:W-:Y:S02]  /*22b0*/  @P0 R2UR UR8, R2 ;  /* 0x00000000020802ca */ /* 0x000fe400000e0000 */
[----:B------:R-:W-:-:S02]  /*22c0*/  PRMT R0, RZ, 0x654, R0 ;  /* 0x00000654ff007816 */ /* 0x000fc40000000000 */
[----:B------:R-:W-:Y:S02]  /*22d0*/  @P0 R2UR UR4, R4 ;  /* 0x00000000040402ca */ /* 0x000fe400000e0000 */
[----:B------:R1:W-:Y:S03]  /*22e0*/  SYNCS.ARRIVE.TRANS64.RED.A1T0 RZ, [R0+URZ], RZ ;  /* 0x000000ff00ff79a7 */ /* 0x0003e600081004ff */
[----:B------:R-:W-:-:S04]  /*22f0*/  @UP1 UMOV UR29, UR7 ;  /* 0x00000007001d1c82 */ /* 0x000fc80008000000 */
[----:B------:R-:W-:-:S04]  /*2300*/  @UP1 UMOV UR37, UR8 ;  /* 0x0000000800251c82 */ /* 0x000fc80008000000 */
[----:B------:R-:W-:Y:S01]  /*2310*/  @UP1 UMOV UR36, UR4 ;  /* 0x0000000400241c82 */ /* 0x000fe20008000000 */
[----:B------:R-:W-:Y:S05]  /*2320*/  BRA.U !UP0, `(.L_x_40) ;  /* 0x0000000108d47547 */ /* 0x000fea000b800000 */
[----:B------:R-:W2:Y:S01]  /*2330*/  LDCU.128 UR12, c[0x0][0xb10] ;  /* 0x00016200ff0c77ac */ /* 0x000ea20008000c00 */
[----:B------:R-:W3:Y:S01]  /*2340*/  LDCU UR30, c[0x0][0xb20] ;  /* 0x00016400ff1e77ac */ /* 0x000ee20008000800 */
[----:B------:R-:W4:Y:S01]  /*2350*/  LDCU UR20, c[0x0][0xb0c] ;  /* 0x00016180ff1477ac */ /* 0x000f220008000800 */
[----:B------:R-:W1:Y:S01]  /*2360*/  LDCU.64 UR10, c[0x0][0xb28] ;  /* 0x00016500ff0a77ac */ /* 0x000e620008000a00 */
[----:B------:R-:W-:Y:S02]  /*2370*/  UISETP.NE.AND UP3, UPT, UR40, 0x1, UPT ;  /* 0x000000012800788c */ /* 0x000fe4000bf65270 */
[----:B--2---:R-:W-:Y:S02]  /*2380*/  UIMAD.WIDE.U32 UR16, UR38, UR15, URZ ;  /* 0x0000000f261072a5 */ /* 0x004fe4000f8e00ff */
[----:B------:R-:W-:Y:S02]  /*2390*/  UIMAD.WIDE.U32 UR8, UR39, UR12, URZ ;  /* 0x0000000c270872a5 */ /* 0x000fe4000f8e00ff */
[----:B------:R-:W-:-:S02]  /*23a0*/  UISETP.NE.AND UP0, UPT, UR14, 0x1, UPT ;  /* 0x000000010e00788c */ /* 0x000fc4000bf05270 */
[----:B------:R-:W-:Y:S01]  /*23b0*/  UIMAD.WIDE.U32 UR22, UR29, UR15, URZ ;  /* 0x0000000f1d1672a5 */ /* 0x000fe2000f8e00ff */
[----:B------:R-:W-:Y:S02]  /*23c0*/  UMOV UR16, UR17 ;  /* 0x0000001100107c82 */ /* 0x000fe40008000000 */
[----:B------:R-:W-:Y:S01]  /*23d0*/  UMOV UR8, UR9 ;  /* 0x0000000900087c82 */ /* 0x000fe20008000000 */
[----:B---3--:R-:W-:Y:S02]  /*23e0*/  USHF.R.U32.HI UR16, URZ, UR30, UR16 ;  /* 0x0000001eff107299 */ /* 0x008fe40008011610 */
[----:B----4-:R-:W-:Y:S02]  /*23f0*/  UISETP.NE.AND UP2, UPT, UR20, 0x1, UPT ;  /* 0x000000011400788c */ /* 0x010fe4000bf45270 */
[----:B------:R-:W-:Y:S02]  /*2400*/  USHF.R.U32.HI UR8, URZ, UR13, UR8 ;  /* 0x0000000dff087299 */ /* 0x000fe40008011608 */
[----:B------:R-:W-:-:S02]  /*2410*/  USEL UR7, UR38, UR16, !UP0 ;  /* 0x0000001026077287 */ /* 0x000fc4000c000000 */
[----:B------:R-:W-:Y:S02]  /*2420*/  USEL UR8, UR39, UR8, !UP2 ;  /* 0x0000000827087287 */ /* 0x000fe4000d000000 */
[----:B-1----:R-:W-:Y:S01]  /*2430*/  UIMAD.WIDE.U32 UR16, UR7, UR10, URZ ;  /* 0x0000000a071072a5 */ /* 0x002fe2000f8e00ff */
[----:B------:R-:W-:Y:S01]  /*2440*/  UMOV UR4, UR23 ;  /* 0x0000001700047c82 */ /* 0x000fe20008000000 */
[----:B------:R-:W-:Y:S02]  /*2450*/  UIMAD.WIDE.U32 UR18, UR37, UR12, URZ ;  /* 0x0000000c251272a5 */ /* 0x000fe4000f8e00ff */
[----:B------:R-:W-:-:S03]  /*2460*/  UIMAD.WIDE.U32 UR22, UR8, UR10, URZ ;  /* 0x0000000a081672a5 */ /* 0x000fc6000f8e00ff */
[----:B------:R-:W-:Y:S01]  /*2470*/  UMOV UR16, UR17 ;  /* 0x0000001100107c82 */ /* 0x000fe20008000000 */
[----:B------:R-:W-:Y:S02]  /*2480*/  USHF.R.U32.HI UR4, URZ, UR30, UR4 ;  /* 0x0000001eff047299 */ /* 0x000fe40008011604 */
[----:B------:R-:W-:Y:S01]  /*2490*/  @UP3 USHF.R.U32.HI UR7, URZ, UR11, UR16 ;  /* 0x0000000bff073299 */ /* 0x000fe20008011610 */
[----:B------:R-:W-:Y:S01]  /*24a0*/  UMOV UR18, UR19 ;  /* 0x0000001300127c82 */ /* 0x000fe20008000000 */
[----:B------:R-:W-:Y:S01]  /*24b0*/  UMOV UR22, UR23 ;  /* 0x0000001700167c82 */ /* 0x000fe20008000000 */
[----:B------:R-:W-:Y:S02]  /*24c0*/  USHF.R.U32.HI UR13, URZ, UR13, UR18 ;  /* 0x0000000dff0d7299 */ /* 0x000fe40008011612 */
[----:B------:R-:W-:Y:S02]  /*24d0*/  USEL UR4, UR29, UR4, !UP0 ;  /* 0x000000041d047287 */ /* 0x000fe4000c000000 */
[----:B------:R-:W-:-:S02]  /*24e0*/  @UP3 USHF.R.U32.HI UR8, URZ, UR11, UR22 ;  /* 0x0000000bff083299 */ /* 0x000fc40008011616 */
[----:B------:R-:W-:Y:S02]  /*24f0*/  UIMAD UR9, UR40, UR7, URZ ;  /* 0x00000007280972a4 */ /* 0x000fe4000f8e02ff */
[----:B------:R-:W-:Y:S02]  /*2500*/  USEL UR7, UR37, UR13, !UP2 ;  /* 0x0000000d25077287 */ /* 0x000fe4000d000000 */
[----:B------:R-:W-:Y:S02]  /*2510*/  UIMAD UR12, UR40, UR8, URZ ;  /* 0x00000008280c72a4 */ /* 0x000fe4000f8e02ff */
[----:B------:R-:W-:Y:S02]  /*2520*/  UISETP.GE.AND UP0, UPT, UR4, UR9, UPT ;  /* 0x000000090400728c */ /* 0x000fe4000bf06270 */
[----:B------:R-:W-:Y:S02]  /*2530*/  UIMAD.WIDE.U32 UR16, UR4, UR10, URZ ;  /* 0x0000000a041072a5 */ /* 0x000fe4000f8e00ff */
[----:B------:R-:W-:-:S02]  /*2540*/  UISETP.GE.OR UP0, UPT, UR7, UR12, UP0 ;  /* 0x0000000c0700728c */ /* 0x000fc40008706670 */
        /* <DEDUP_REMOVED lines=19> */
.L_x_40:
[----:B------:R-:W2:Y:S02]  /*2680*/  LDCU UR4, c[0x0][0xb30] ;  /* 0x00016600ff0477ac */ /* 0x000ea40008000800 */
[----:B--2---:R-:W-:-:S09]  /*2690*/  UISETP.NE.AND UP0, UPT, UR4, 0x1, UPT ;  /* 0x000000010400788c */ /* 0x004fd2000bf05270 */
[----:B------:R-:W-:Y:S05]  /*26a0*/  BRA.U UP0, `(.L_x_41) ;  /* 0x0000000100447547 */ /* 0x000fea000b800000 */
[----:B------:R-:W2:Y:S01]  /*26b0*/  LDCU.128 UR12, c[0x0][0xb10] ;  /* 0x00016200ff0c77ac */ /* 0x000ea20008000c00 */
[----:B------:R-:W3:Y:S01]  /*26c0*/  LDCU UR16, c[0x0][0xb0c] ;  /* 0x00016180ff1077ac */ /* 0x000ee20008000800 */
[----:B------:R-:W4:Y:S01]  /*26d0*/  LDCU UR17, c[0x0][0xb20] ;  /* 0x00016400ff1177ac */ /* 0x000f220008000800 */
[----:B--2---:R-:W-:Y:S02]  /*26e0*/  UIMAD.WIDE.U32 UR10, UR37, UR12, URZ ;  /* 0x0000000c250a72a5 */ /* 0x004fe4000f8e00ff */
[----:B------:R-:W-:Y:S02]  /*26f0*/  UIMAD.WIDE.U32 UR8, UR29, UR15, URZ ;  /* 0x0000000f1d0872a5 */ /* 0x000fe4000f8e00ff */
[----:B---3--:R-:W-:Y:S02]  /*2700*/  UISETP.NE.AND UP2, UPT, UR16, 0x1, UPT ;  /* 0x000000011000788c */ /* 0x008fe4000bf45270 */
[----:B------:R-:W-:Y:S01]  /*2710*/  UISETP.NE.AND UP0, UPT, UR14, 0x1, UPT ;  /* 0x000000010e00788c */ /* 0x000fe2000bf05270 */
[----:B------:R-:W-:-:S02]  /*2720*/  UMOV UR7, UR11 ;  /* 0x0000000b00077c82 */ /* 0x000fc40008000000 */
[----:B------:R-:W-:Y:S01]  /*2730*/  UMOV UR4, UR9 ;  /* 0x0000000900047c82 */ /* 0x000fe20008000000 */
[----:B------:R-:W-:Y:S02]  /*2740*/  USHF.R.U32.HI UR7, URZ, UR13, UR7 ;  /* 0x0000000dff077299 */ /* 0x000fe40008011607 */
[----:B----4-:R-:W-:Y:S02]  /*2750*/  USHF.R.U32.HI UR4, URZ, UR17, UR4 ;  /* 0x00000011ff047299 */ /* 0x010fe40008011604 */
[----:B------:R-:W-:Y:S02]  /*2760*/  USEL UR7, UR37, UR7, !UP2 ;  /* 0x0000000725077287 */ /* 0x000fe4000d000000 */
[----:B------:R-:W-:-:S04]  /*2770*/  USEL UR4, UR29, UR4, !UP0 ;  /* 0x000000041d047287 */ /* 0x000fc8000c000000 */
[----:B------:R-:W-:Y:S02]  /*2780*/  UIADD3 UR8, UPT, UPT, UR7, -UR4, URZ ;  /* 0x8000000407087290 */ /* 0x000fe4000fffe0ff */
[----:B------:R-:W-:Y:S02]  /*2790*/  UIADD3 UR4, UPT, UPT, -UR7, UR4, URZ ;  /* 0x0000000407047290 */ /* 0x000fe4000fffe1ff */
[----:B------:R-:W-:Y:S02]  /*27a0*/  UIMAD UR29, UR8, UR14, UR29 ;  /* 0x0000000e081d72a4 */ /* 0x000fe4000f8e021d */
[----:B------:R-:W-:-:S12]  /*27b0*/  UIMAD UR37, UR4, UR16, UR37 ;  /* 0x00000010042572a4 */ /* 0x000fd8000f8e0225 */
.L_x_41:
[----:B------:R-:W-:Y:S01]  /*27c0*/  VIADD R11, R11, 0x1 ;  /* 0x000000010b0b7836 */ /* 0x000fe20000000000 */
[----:B------:R-:W-:Y:S01]  /*27d0*/  PLOP3.LUT P1, PT, PT, PT, PT, 0x80, 0x8 ;  /* 0x000000000008781c */ /* 0x000fe20003f2f070 */
[----:B------:R-:W-:Y:S02]  /*27e0*/  UIADD3 UR45, UPT, UPT, UR37, UR60, URZ ;  /* 0x0000003c252d7290 */ /* 0x000fe4000fffe0ff */
[----:B------:R-:W-:Y:S01]  /*27f0*/  UIADD3 UR46, UPT, UPT, UR29, UR57, URZ ;  /* 0x000000391d2e7290 */ /* 0x000fe2000fffe0ff */
[----:B------:R-:W-:-:S04]  /*2800*/  ISETP.NE.AND P0, PT, R11, 0x2, PT ;  /* 0x000000020b00780c */ /* 0x000fc80003f05270 */
[----:B-1----:R-:W-:Y:S02]  /*2810*/  SEL R0, RZ, 0x1, P0 ;  /* 0x00000001ff007807 */ /* 0x002fe40000000000 */
[----:B------:R-:W-:Y:S02]  /*2820*/  SEL R11, R11, RZ, P0 ;  /* 0x000000ff0b0b7207 */ /* 0x000fe40000000000 */
[----:B------:R-:W-:Y:S01]  /*2830*/  LOP3.LUT R10, R10, R0, RZ, 0x3c, !PT ;  /* 0x000000000a0a7212 */ /* 0x000fe200078e3cff */
[----:B------:R-:W-:Y:S06]  /*2840*/  BRA.U UP1, `(.L_x_42) ;  /* 0xfffffff1012c7547 */ /* 0x000fec000b83ffff */
[----:B------:R-:W-:Y:S01]  /*2850*/  UIADD3 UR6, UPT, UPT, UR6, 0x18, URZ ;  /* 0x0000001806067890 */ /* 0x000fe2000fffe0ff */
[----:B------:R-:W-:-:S03]  /*2860*/  SHF.L.U32 R2, R12, 0x1f, RZ ;  /* 0x0000001f0c027819 */ /* 0x000fc600000006ff */
[----:B------:R-:W-:-:S09]  /*2870*/  ULEA UR4, UR5, UR6, 0x3 ;  /* 0x0000000605047291 */ /* 0x000fd2000f8e18ff */
[----:B------:R-:W1:Y:S02]  /*2880*/  SYNCS.PHASECHK.TRANS64.TRYWAIT P0, [UR4], R2 ;  /* 0x00000002ff0075a7 */ /* 0x000e640008001104 */
[----:B-1----:R-:W-:Y:S05]  /*2890*/  @!P0 BRA `(.L_x_43) ;  /* 0x0000004400788947 */ /* 0x002fea0003800000 */
.L_x_117:
[----:B------:R-:W-:-:S04]  /*28a0*/  UIADD3 UR4, UPT, UPT, UR5, 0x1, URZ ;  /* 0x0000000105047890 */ /* 0x000fc8000fffe0ff */
[----:B------:R-:W-:-:S04]  /*28b0*/  UISETP.NE.AND UP0, UPT, UR4, 0x3, UPT ;  /* 0x000000030400788c */ /* 0x000fc8000bf05270 */
[----:B------:R-:W-:Y:S02]  /*28c0*/  USEL UR7, URZ, 0x1, UP0 ;  /* 0x00000001ff077887 */ /* 0x000fe40008000000 */
[----:B------:R-:W-:-:S04]  /*28d0*/  USEL UR4, UR4, URZ, UP0 ;  /* 0x000000ff04047287 */ /* 0x000fc80008000000 */
[----:B------:R-:W-:Y:S01]  /*28e0*/  ULEA UR5, UR4, UR6, 0x3 ;  /* 0x0000000604057291 */ /* 0x000fe2000f8e18ff */
[----:B------:R-:W-:-:S04]  /*28f0*/  LOP3.LUT R12, R12, UR7, RZ, 0x3c, !PT ;  /* 0x000000070c0c7c12 */ /* 0x000fc8000f8e3cff */
[----:B-1----:R-:W-:-:S04]  /*2900*/  SHF.L.U32 R2, R12, 0x1f, RZ ;  /* 0x0000001f0c027819 */ /* 0x002fc800000006ff */
[----:B------:R-:W1:Y:S02]  /*2910*/  SYNCS.PHASECHK.TRANS64.TRYWAIT P0, [UR5], R2 ;  /* 0x00000002ff0075a7 */ /* 0x000e640008001105 */
[----:B-1----:R-:W-:Y:S05]  /*2920*/  @!P0 BRA `(.L_x_44) ;  /* 0x00000044006c8947 */ /* 0x002fea0003800000 */
.L_x_119:
[----:B------:R-:W-:-:S04]  /*2930*/  UIADD3 UR4, UPT, UPT, UR4, 0x1, URZ ;  /* 0x0000000104047890 */ /* 0x000fc8000fffe0ff */
[----:B------:R-:W-:-:S04]  /*2940*/  UISETP.NE.AND UP0, UPT, UR4, 0x3, UPT ;  /* 0x000000030400788c */ /* 0x000fc8000bf05270 */
[----:B------:R-:W-:Y:S02]  /*2950*/  USEL UR5, URZ, 0x1, UP0 ;  /* 0x00000001ff057887 */ /* 0x000fe40008000000 */
[----:B------:R-:W-:-:S04]  /*2960*/  USEL UR4, UR4, URZ, UP0 ;  /* 0x000000ff04047287 */ /* 0x000fc80008000000 */
[----:B------:R-:W-:Y:S01]  /*2970*/  ULEA UR4, UR4, UR6, 0x3 ;  /* 0x0000000604047291 */ /* 0x000fe2000f8e18ff */
[----:B-1----:R-:W-:-:S04]  /*2980*/  LOP3.LUT R2, R12, UR5, RZ, 0x3c, !PT ;  /* 0x000000050c027c12 */ /* 0x002fc8000f8e3cff */
[----:B------:R-:W-:Y:S01]  /*2990*/  SHF.L.U32 R2, R2, 0x1f, RZ ;  /* 0x0000001f02027819 */ /* 0x000fe200000006ff */
[----:B------:R-:W-:-:S07]  /*29a0*/  IMAD.U32 R0, RZ, RZ, UR4 ;  /* 0x00000004ff007e24 */ /* 0x000fce000f8e00ff */
.L_x_45:
[----:B-1----:R1:W2:Y:S02]  /*29b0*/  SYNCS.PHASECHK.TRANS64.TRYWAIT P0, [R0+URZ], R2 ;  /* 0x00000002000075a7 */ /* 0x0022a400080011ff */
[----:B--2---:R-:W-:Y:S05]  /*29c0*/  @!P0 NANOSLEEP.SYNCS 0x989680 ;  /* 0x009896800000895d */ /* 0x004fea0003900000 */
[----:B------:R-:W2:Y:S02]  /*29d0*/  @!P0 SYNCS.PHASECHK.TRANS64 P0, [R0+URZ], R2 ;  /* 0x00000002000085a7 */ /* 0x000ea400080010ff */
[----:B--2---:R-:W-:Y:S05]  /*29e0*/  @P0 EXIT ;  /* 0x000000000000094d */ /* 0x004fea0003800000 */
[----:B------:R-:W-:Y:S05]  /*29f0*/  BRA `(.L_x_45) ;  /* 0xfffffffc00ec7947 */ /* 0x000fea000383ffff */
.L_x_22:
[----:B------:R-:W-:-:S04]  /*2a00*/  UISETP.NE.AND UP0, UPT, UR55, URZ, UPT ;  /* 0x000000ff3700728c */ /* 0x000fc8000bf05270 */
[----:B------:R-:W-:-:S09]  /*2a10*/  UISETP.NE.OR UP0, UPT, UR18, 0x1, UP0 ;  /* 0x000000011200788c */ /* 0x000fd20008705670 */
[----:B------:R-:W-:Y:S05]  /*2a20*/  BRA.U UP0, `(.L_x_46) ;  /* 0x0000000500487547 */ /* 0x000fea000b800000 */
[----:B------:R-:W-:Y:S01]  /*2a30*/  ISETP.GE.U32.AND P2, PT, R0, 0x4, PT ;  /* 0x000000040000780c */ /* 0x000fe20003f46070 */
[----:B------:R-:W-:Y:S01]  /*2a40*/  IMAD.MOV.U32 R12, RZ, RZ, 0x1 ;  /* 0x00000001ff0c7424 */ /* 0x000fe200078e00ff */
[----:B------:R-:W-:Y:S02]  /*2a50*/  CS2R R10, SRZ ;  /* 0x00000000000a7805 */ /* 0x000fe4000001ff00 */
[----:B------:R-:W-:Y:S01]  /*2a60*/  CS2R R8, SRZ ;  /* 0x0000000000087805 */ /* 0x000fe2000001ff00 */
[----:B------:R-:W-:Y:S01]  /*2a70*/  UMOV UR6, 0x400 ;  /* 0x0000040000067882 */ /* 0x000fe20000000000 */
[----:B------:R-:W-:Y:S01]  /*2a80*/  UMOV UR5, URZ ;  /* 0x000000ff00057c82 */ /* 0x000fe20008000000 */
[----:B------:R-:W-:-:S12]  /*2a90*/  ULEA UR6, UR55, UR6, 0x18 ;  /* 0x0000000637067291 */ /* 0x000fd8000f8ec0ff */
.L_x_50:
[----:B------:R-:W-:Y:S02]  /*2aa0*/  LEA R2, R8, UR6, 0x3 ;  /* 0x0000000608027c11 */ /* 0x000fe4000f8e18ff */
[----:B------:R-:W-:-:S03]  /*2ab0*/  SHF.L.U32 R4, R9, 0x1f, RZ ;  /* 0x0000001f09047819 */ /* 0x000fc600000006ff */
[----:B------:R-:W-:Y:S01]  /*2ac0*/  VIADD R5, R2, 0xc0 ;  /* 0x000000c002057836 */ /* 0x000fe20000000000 */
[----:B------:R-:W1:Y:S02]  /*2ad0*/  SYNCS.PHASECHK.TRANS64.TRYWAIT P0, [R2+URZ+0xb0], R4 ;  /* 0x0000b004020075a7 */ /* 0x000e6400080011ff */
[----:B-1----:R-:W-:Y:S05]  /*2ae0*/  @!P0 BRA `(.L_x_47) ;  /* 0x0000004400148947 */ /* 0x002fea0003800000 */
.L_x_120:
[----:B------:R-:W-:Y:S01]  /*2af0*/  ULEA UR4, UR5, UR6, 0x3 ;  /* 0x0000000605047291 */ /* 0x000fe2000f8e18ff */
[----:B-1----:R-:W-:Y:S01]  /*2b00*/  PRMT R2, RZ, 0x654, R5 ;  /* 0x00000654ff027816 */ /* 0x002fe20000000005 */
[----:B------:R-:W-:Y:S01]  /*2b10*/  @!P2 IMAD.MOV.U32 R4, RZ, RZ, 0x10 ;  /* 0x00000010ff04a424 */ /* 0x000fe200078e00ff */
[----:B------:R-:W-:Y:S01]  /*2b20*/  SHF.L.U32 R5, R12, 0x1f, RZ ;  /* 0x0000001f0c057819 */ /* 0x000fe200000006ff */
[----:B------:R-:W-:Y:S01]  /*2b30*/  UIADD3 UR7, UPT, UPT, UR4, 0x50, URZ ;  /* 0x0000005004077890 */ /* 0x000fe2000fffe0ff */
[----:B------:R1:W-:Y:S05]  /*2b40*/  SYNCS.ARRIVE.TRANS64.RED.A1T0 RZ, [R2+URZ], RZ ;  /* 0x000000ff02ff79a7 */ /* 0x0003ea00081004ff */
[----:B------:R-:W-:Y:S01]  /*2b50*/  IMAD.U32 R6, RZ, RZ, UR7 ;  /* 0x00000007ff067e24 */ /* 0x000fe2000f8e00ff */
[----:B------:R-:W2:Y:S04]  /*2b60*/  SYNCS.PHASECHK.TRANS64.TRYWAIT P0, [UR4+0x60], R5 ;  /* 0x00006005ff0075a7 */ /* 0x000ea80008001104 */
[----:B------:R-:W-:Y:S01]  /*2b70*/  PRMT R6, R0, 0x654, R6 ;  /* 0x0000065400067816 */ /* 0x000fe20000000006 */
[----:B-12---:R-:W-:Y:S06]  /*2b80*/  @!P0 BRA `(.L_x_48) ;  /* 0x0000004400008947 */ /* 0x006fec0003800000 */
.L_x_122:
[----:B------:R-:W-:Y:S01]  /*2b90*/  ULEA UR8, UR5, UR6, 0x4 ;  /* 0x0000000605087291 */ /* 0x000fe2000f8e20ff */
[----:B------:R-:W-:Y:S01]  /*2ba0*/  SEL R3, R6, R3, !P2 ;  /* 0x0000000306037207 */ /* 0x000fe20005000000 */
[----:B------:R-:W-:Y:S01]  /*2bb0*/  UIADD3 UR9, UPT, UPT, UR4, 0x50, URZ ;  /* 0x0000005004097890 */ /* 0x000fe2000fffe0ff */
[----:B-1----:R-:W-:Y:S01]  /*2bc0*/  LEA R2, R11, UR6, 0x3 ;  /* 0x000000060b027c11 */ /* 0x002fe2000f8e18ff */
[----:B------:R-:W-:Y:S01]  /*2bd0*/  UIADD3 UR8, UPT, UPT, UR8, 0xe0, URZ ;  /* 0x000000e008087890 */ /* 0x000fe2000fffe0ff */
[----:B------:R1:W-:Y:S01]  /*2be0*/  @!P2 SYNCS.ARRIVE.TRANS64.RED RZ, [R3+URZ], R4 ;  /* 0x0000000403ffa9a7 */ /* 0x0003e200080004ff */
[----:B------:R-:W-:Y:S01]  /*2bf0*/  UIADD3 UR4, UPT, UPT, UR5, 0x1, URZ ;  /* 0x0000000105047890 */ /* 0x000fe2000fffe0ff */
[----:B------:R-:W-:-:S03]  /*2c00*/  VIADD R8, R8, 0x1 ;  /* 0x0000000108087836 */ /* 0x000fc60000000000 */
[----:B------:R-:W-:Y:S02]  /*2c10*/  UISETP.NE.AND UP0, UPT, UR4, 0x2, UPT ;  /* 0x000000020400788c */ /* 0x000fe4000bf05270 */
[----:B------:R-:W-:Y:S01]  /*2c20*/  ISETP.NE.AND P0, PT, R8, 0x2, PT ;  /* 0x000000020800780c */ /* 0x000fe20003f05270 */
[----:B------:R-:W-:Y:S06]  /*2c30*/  UGETNEXTWORKID.BROADCAST [UR8], [UR9] ;  /* 0x00000000080073ca */ /* 0x000fec0008000100 */
[----:B------:R-:W-:Y:S02]  /*2c40*/  USEL UR7, URZ, 0x1, UP0 ;  /* 0x00000001ff077887 */ /* 0x000fe40008000000 */
[----:B------:R-:W-:-:S04]  /*2c50*/  USEL UR5, UR4, URZ, UP0 ;  /* 0x000000ff04057287 */ /* 0x000fc80008000000 */
[----:B------:R-:W-:Y:S02]  /*2c60*/  LOP3.LUT R12, R12, UR7, RZ, 0x3c, !PT ;  /* 0x000000070c0c7c12 */ /* 0x000fe4000f8e3cff */
[----:B-1----:R-:W-:-:S04]  /*2c70*/  SHF.L.U32 R4, R10, 0x1f, RZ ;  /* 0x0000001f0a047819 */ /* 0x002fc800000006ff */
[----:B------:R-:W1:Y:S02]  /*2c80*/  SYNCS.PHASECHK.TRANS64.TRYWAIT P1, [R2+URZ+0x50], R4 ;  /* 0x00005004020075a7 */ /* 0x000e6400080211ff */
[----:B-1----:R-:W-:Y:S05]  /*2c90*/  @!P1 BRA `(.L_x_49) ;  /* 0x0000004000d49947 */ /* 0x002fea0003800000 */
.L_x_123:
[C---:B-1----:R-:W-:Y:S01]  /*2ca0*/  LEA R4, R11.reuse, UR6, 0x4 ;  /* 0x000000060b047c11 */ /* 0x042fe2000f8e20ff */
[----:B------:R-:W-:Y:S01]  /*2cb0*/  VIADD R2, R2, 0x60 ;  /* 0x0000006002027836 */ /* 0x000fe20000000000 */
[----:B------:R-:W-:Y:S01]  /*2cc0*/  SEL R8, R8, RZ, P0 ;  /* 0x000000ff08087207 */ /* 0x000fe20000000000 */
[----:B------:R-:W-:-:S03]  /*2cd0*/  VIADD R11, R11, 0x1 ;  /* 0x000000010b0b7836 */ /* 0x000fc60000000000 */
[----:B------:R-:W1:Y:S01]  /*2ce0*/  LDS.128 R4, [R4+0xe0] ;  /* 0x0000e00004047984 */ /* 0x000e620000000c00 */
[----:B------:R-:W-:Y:S02]  /*2cf0*/  PRMT R2, RZ, 0x654, R2 ;  /* 0x00000654ff027816 */ /* 0x000fe40000000002 */
[C---:B------:R-:W-:Y:S01]  /*2d00*/  ISETP.NE.AND P1, PT, R11.reuse, 0x2, PT ;  /* 0x000000020b00780c */ /* 0x040fe20003f25270 */
[----:B------:R-:W-:Y:S01]  /*2d10*/  @!PT LDS RZ, [RZ] ;  /* 0x00000000fffff984 */ /* 0x000fe20000000800 */
[----:B------:R-:W-:Y:S01]  /*2d20*/  @!PT LDS RZ, [RZ] ;  /* 0x00000000fffff984 */ /* 0x000fe20000000800 */
[----:B------:R-:W-:Y:S01]  /*2d30*/  @!PT LDS RZ, [RZ] ;  /* 0x00000000fffff984 */ /* 0x000fe20000000800 */
[----:B------:R-:W-:Y:S01]  /*2d40*/  @!PT LDS RZ, [RZ] ;  /* 0x00000000fffff984 */ /* 0x000fe20000000800 */
[----:B------:R2:W-:Y:S06]  /*2d50*/  MEMBAR.ALL.CTA ;  /* 0x0000000000007992 */ /* 0x0005ec0000008000 */
[----:B--2---:R-:W2:Y:S01]  /*2d60*/  FENCE.VIEW.ASYNC.S ;  /* 0x00000000000073c6 */ /* 0x004ea20000000000 */
[----:B------:R-:W-:Y:S01]  /*2d70*/  SEL R11, R11, RZ, P1 ;  /* 0x000000ff0b0b7207 */ /* 0x000fe20000800000 */
[----:B--2---:R2:W-:Y:S01]  /*2d80*/  SYNCS.ARRIVE.TRANS64.RED.A1T0 RZ, [R2+URZ], RZ ;  /* 0x000000ff02ff79a7 */ /* 0x0045e200081004ff */
[----:B-1----:R-:W-:-:S02]  /*2d90*/  LOP3.LUT P3, RZ, R6, 0x1, RZ, 0xc0, !PT ;  /* 0x0000000106ff7812 */ /* 0x002fc4000786c0ff */
[----:B------:R-:W-:-:S04]  /*2da0*/  SEL R4, RZ, 0x1, P1 ;  /* 0x00000001ff047807 */ /* 0x000fc80000800000 */
[----:B------:R-:W-:Y:S02]  /*2db0*/  LOP3.LUT R10, R10, R4, RZ, 0x3c, !PT ;  /* 0x000000040a0a7212 */ /* 0x000fe400078e3cff */
[----:B--2---:R-:W-:-:S04]  /*2dc0*/  SEL R2, RZ, 0x1, P0 ;  /* 0x00000001ff027807 */ /* 0x004fc80000000000 */
[----:B------:R-:W-:Y:S01]  /*2dd0*/  LOP3.LUT R9, R9, R2, RZ, 0x3c, !PT ;  /* 0x0000000209097212 */ /* 0x000fe200078e3cff */
[----:B------:R-:W-:Y:S06]  /*2de0*/  @P3 BRA `(.L_x_50) ;  /* 0xfffffffc002c3947 */ /* 0x000fec000383ffff */
[----:B------:R-:W-:Y:S01]  /*2df0*/  ULEA UR4, UR5, UR6, 0x3 ;  /* 0x0000000605047291 */ /* 0x000fe2000f8e18ff */
[----:B------:R-:W-:-:S08]  /*2e00*/  SHF.L.U32 R2, R12, 0x1f, RZ ;  /* 0x0000001f0c027819 */ /* 0x000fd000000006ff */
[----:B------:R-:W1:Y:S02]  /*2e10*/  SYNCS.PHASECHK.TRANS64 P0, [UR4+0x60], R2 ;  /* 0x00006002ff0075a7 */ /* 0x000e640008001004 */
[----:B-1----:R-:W-:Y:S05]  /*2e20*/  @P0 BRA `(.L_x_51) ;  /* 0x0000000000080947 */ /* 0x002fea0003800000 */
[----:B------:R-:W1:Y:S02]  /*2e30*/  SYNCS.PHASECHK.TRANS64.TRYWAIT P0, [UR4+0x60], R2 ;  /* 0x00006002ff0075a7 */ /* 0x000e640008001104 */
[----:B-1----:R-:W-:Y:S05]  /*2e40*/  @!P0 BRA `(.L_x_52) ;  /* 0x00000040007c8947 */ /* 0x002fea0003800000 */
.L_x_51:
[----:B------:R-:W-:-:S04]  /*2e50*/  UIADD3 UR7, UPT, UPT, UR5, 0x1, URZ ;  /* 0x0000000105077890 */ /* 0x000fc8000fffe0ff */
[----:B------:R-:W-:-:S04]  /*2e60*/  UISETP.NE.AND UP0, UPT, UR7, 0x2, UPT ;  /* 0x000000020700788c */ /* 0x000fc8000bf05270 */
[----:B------:R-:W-:Y:S02]  /*2e70*/  USEL UR8, URZ, 0x1, UP0 ;  /* 0x00000001ff087887 */ /* 0x000fe40008000000 */
[----:B------:R-:W-:-:S04]  /*2e80*/  USEL UR7, UR7, URZ, UP0 ;  /* 0x000000ff07077287 */ /* 0x000fc80008000000 */
[----:B------:R-:W-:Y:S01]  /*2e90*/  ULEA UR7, UR7, UR6, 0x3 ;  /* 0x0000000607077291 */ /* 0x000fe2000f8e18ff */
[----:B-1----:R-:W-:-:S04]  /*2ea0*/  LOP3.LUT R2, R12, UR8, RZ, 0x3c, !PT ;  /* 0x000000080c027c12 */ /* 0x002fc8000f8e3cff */
[----:B------:R-:W-:-:S04]  /*2eb0*/  SHF.L.U32 R0, R2, 0x1f, RZ ;  /* 0x0000001f02007819 */ /* 0x000fc800000006ff */
[----:B------:R-:W1:Y:S02]  /*2ec0*/  SYNCS.PHASECHK.TRANS64 P0, [UR7+0x60], R0 ;  /* 0x00006000ff0075a7 */ /* 0x000e640008001007 */
[----:B-1----:R-:W-:Y:S05]  /*2ed0*/  @P0 EXIT ;  /* 0x000000000000094d */ /* 0x002fea0003800000 */
[----:B------:R-:W-:Y:S02]  /*2ee0*/  SHF.L.U32 R2, R2, 0x1f, RZ ;  /* 0x0000001f02027819 */ /* 0x000fe400000006ff */
[----:B------:R-:W-:-:S07]  /*2ef0*/  MOV R0, UR7 ;  /* 0x0000000700007c02 */ /* 0x000fce0008000f00 */
.L_x_53:
[----:B-1----:R1:W2:Y:S02]  /*2f00*/  SYNCS.PHASECHK.TRANS64.TRYWAIT P0, [R0+URZ+0x60], R2 ;  /* 0x00006002000075a7 */ /* 0x0022a400080011ff */
[----:B--2---:R-:W-:Y:S05]  /*2f10*/  @!P0 NANOSLEEP.SYNCS 0x989680 ;  /* 0x009896800000895d */ /* 0x004fea0003900000 */
[----:B------:R-:W2:Y:S02]  /*2f20*/  @!P0 SYNCS.PHASECHK.TRANS64 P0, [R0+URZ+0x60], R2 ;  /* 0x00006002000085a7 */ /* 0x000ea400080010ff */
[----:B--2---:R-:W-:Y:S05]  /*2f30*/  @P0 EXIT ;  /* 0x000000000000094d */ /* 0x004fea0003800000 */
[----:B------:R-:W-:Y:S05]  /*2f40*/  BRA `(.L_x_53) ;  /* 0xfffffffc00ec7947 */ /* 0x000fea000383ffff */
.L_x_46:
[----:B------:R-:W-:Y:S05]  /*2f50*/  BRA.U UP4, `(.L_x_54) ;  /* 0x0000001104d87547 */ /* 0x000fea000b800000 */
[----:B------:R-:W-:Y:S01]  /*2f60*/  UMOV UR4, 0x40 ;  /* 0x0000004000047882 */ /* 0x000fe20000000000 */
[----:B------:R-:W-:Y:S01]  /*2f70*/  NOP ;  /* 0x0000000000007918 */ /* 0x000fe20000000000 */
[----:B------:R-:W-:Y:S01]  /*2f80*/  ULEA UR5, UR55, UR4, 0x18 ;  /* 0x0000000437057291 */ /* 0x000fe2000f8ec0ff */
[----:B------:R-:W-:Y:S02]  /*2f90*/  UMOV UR6, 0x400 ;  /* 0x0000040000067882 */ /* 0x000fe40000000000 */
[----:B------:R-:W-:-:S06]  /*2fa0*/  ULEA UR6, UR55, UR6, 0x18 ;  /* 0x0000000637067291 */ /* 0x000fcc000f8ec0ff */
[----:B------:R-:W1:Y:S02]  /*2fb0*/  LDS.U8 R0, [UR5+0x1c] ;  /* 0x00001c05ff007984 */ /* 0x000e640008000000 */
[----:B-1----:R-:W-:-:S13]  /*2fc0*/  ISETP.NE.AND P0, PT, R0, RZ, PT ;  /* 0x000000ff0000720c */ /* 0x002fda0003f05270 */
[----:B------:R-:W-:Y:S05]  /*2fd0*/  @P0 BRA `(.L_x_55) ;  /* 0x0000000400080947 */ /* 0x000fea0003800000 */
[----:B------:R-:W-:Y:S02]  /*2fe0*/  UISETP.NE.U32.AND UP1, UPT, UR47, 0x1, UPT ;  /* 0x000000012f00788c */ /* 0x000fe4000bf25070 */
[----:B------:R-:W-:-:S07]  /*2ff0*/  UIADD3 UR7, UPT, UPT, UR5, 0x8, URZ ;  /* 0x0000000805077890 */ /* 0x000fce000fffe0ff */
[----:B------:R-:W-:Y:S05]  /*3000*/  BRA.U !UP1, `(.L_x_56) ;  /* 0x00000001099c7547 */ /* 0x000fea000b800000 */
[----:B------:R-:W-:Y:S01]  /*3010*/  ELECT P0, URZ, PT ;  /* 0x0000000000ff782f */ /* 0x000fe20003800000 */
[----:B------:R-:W-:-:S12]  /*3020*/  BSSY B0, `(.L_x_56) ;  /* 0x0000025000007945 */ /* 0x000fd80003800000 */
[----:B------:R-:W-:Y:S05]  /*3030*/  @!P0 BRA `(.L_x_57) ;  /* 0x00000000008c8947 */ /* 0x000fea0003800000 */
[----:B------:R-:W-:-:S05]  /*3040*/  UMOV UR4, 0x10 ;  /* 0x0000001000047882 */ /* 0x000fca0000000000 */
[----:B------:R-:W-:Y:S04]  /*3050*/  DEPBAR.LE SB1, 0x36 ;  /* 0x00009d800000791a */ /* 0x000fe80000000000 */
[----:B------:R-:W1:Y:S02]  /*3060*/  UTCATOMSWS.2CTA.FIND_AND_SET.ALIGN UP0, UR4, UR4 ;  /* 0x00000004000475e3 */ /* 0x000e640008200800 */
[----:B-1----:R-:W-:Y:S01]  /*3070*/  MOV R10, UR4 ;  /* 0x00000004000a7c02 */ /* 0x002fe20008000f00 */
[----:B------:R-:W-:Y:S06]  /*3080*/  BRA.U UP0, `(.L_x_58) ;  /* 0x0000000100187547 */ /* 0x000fec000b800000 */
.L_x_59:
[----:B------:R-:W-:Y:S05]  /*3090*/  NANOSLEEP 0x64 ;  /* 0x000000640000795d */ /* 0x000fea0003800000 */
[----:B------:R-:W-:-:S05]  /*30a0*/  UMOV UR4, 0x10 ;  /* 0x0000001000047882 */ /* 0x000fca0000000000 */
[----:B------:R-:W-:Y:S04]  /*30b0*/  DEPBAR.LE SB1, 0x36 ;  /* 0x00009d800000791a */ /* 0x000fe80000000000 */
[----:B------:R-:W1:Y:S02]  /*30c0*/  UTCATOMSWS.2CTA.FIND_AND_SET.ALIGN UP0, UR4, UR4 ;  /* 0x00000004000475e3 */ /* 0x000e640008200800 */
[----:B-1----:R-:W-:Y:S01]  /*30d0*/  MOV R10, UR4 ;  /* 0x00000004000a7c02 */ /* 0x002fe20008000f00 */
[----:B------:R-:W-:Y:S05]  /*30e0*/  BRA.U !UP0, `(.L_x_59) ;  /* 0xfffffffd08e87547 */ /* 0x000fea000b83ffff */
.L_x_58:
[----:B------:R-:W1:Y:S01]  /*30f0*/  LDS R6, [UR5+0x10] ;  /* 0x00001005ff067984 */ /* 0x000e620008000800 */
[----:B------:R-:W-:Y:S01]  /*3100*/  IMAD.U32 R0, RZ, RZ, UR6 ;  /* 0x00000006ff007e24 */ /* 0x000fe2000f8e00ff */
[----:B------:R-:W-:-:S03]  /*3110*/  MOV R4, UR48 ;  /* 0x0000003000047c02 */ /* 0x000fc60008000f00 */
[----:B------:R-:W-:Y:S01]  /*3120*/  VIADD R0, R0, 0x100 ;  /* 0x0000010000007836 */ /* 0x000fe20000000000 */
[----:B-1----:R-:W-:-:S04]  /*3130*/  SHF.L.U32 R6, R6, 0x1f, RZ ;  /* 0x0000001f06067819 */ /* 0x002fc800000006ff */
[----:B------:R-:W1:Y:S02]  /*3140*/  SYNCS.PHASECHK.TRANS64.TRYWAIT P0, [UR5+0x8], R6 ;  /* 0x00000806ff0075a7 */ /* 0x000e640008001105 */
[----:B-1----:R-:W-:Y:S05]  /*3150*/  @P0 BRA `(.L_x_60) ;  /* 0x0000000000080947 */ /* 0x002fea0003800000 */
[----:B------:R-:W1:Y:S02]  /*3160*/  SYNCS.PHASECHK.TRANS64.TRYWAIT P0, [UR5+0x8], R6 ;  /* 0x00000806ff0075a7 */ /* 0x000e640008001105 */
[----:B-1----:R-:W-:Y:S05]  /*3170*/  @!P0 BRA `(.L_x_61) ;  /* 0x0000003c00c88947 */ /* 0x002fea0003800000 */
.L_x_60:
[----:B------:R-:W-:Y:S01]  /*3180*/  PRMT R4, R4, 0x654, R0 ;  /* 0x0000065404047816 */ /* 0x000fe20000000000 */
[----:B------:R-:W-:Y:S01]  /*3190*/  HFMA2 R0, -RZ, RZ, 0, 5.9604644775390625e-08 ;  /* 0x00000001ff007431 */ /* 0x000fe200000001ff */
[----:B------:R-:W-:Y:S01]  /*31a0*/  UPRMT UR4, UR48, 0x654, UR7 ;  /* 0x0000065430047896 */ /* 0x000fe20008000007 */
[----:B------:R-:W-:Y:S02]  /*31b0*/  IMAD.MOV.U32 R8, RZ, RZ, 0xffff ;  /* 0x0000ffffff087424 */ /* 0x000fe400078e00ff */
[----:B-1----:R-:W-:Y:S02]  /*31c0*/  IMAD.MOV.U32 R6, RZ, RZ, 0x4 ;  /* 0x00000004ff067424 */ /* 0x002fe400078e00ff */
[----:B------:R-:W-:Y:S01]  /*31d0*/  IMAD.SHL.U32 R9, R10, 0x20, RZ ;  /* 0x000000200a097824 */ /* 0x000fe200078e00ff */
[----:B------:R-:W-:Y:S02]  /*31e0*/  MOV R5, UR4 ;  /* 0x0000000400057c02 */ /* 0x000fe40008000f00 */
[-C--:B------:R-:W-:Y:S01]  /*31f0*/  SHF.L.U32 R8, R8, R10.reuse, RZ ;  /* 0x0000000a08087219 */ /* 0x080fe200000006ff */
[----:B------:R1:W-:Y:S01]  /*3200*/  SYNCS.ARRIVE.TRANS64.RED RZ, [UR4], R6 ;  /* 0x00000006ffff79a7 */ /* 0x0003e20008000404 */
[----:B------:R-:W-:Y:S01]  /*3210*/  SHF.L.U32 R7, R0, R10, RZ ;  /* 0x0000000a00077219 */ /* 0x000fe200000006ff */
[----:B------:R1:W-:Y:S04]  /*3220*/  STS [UR6+0x100], R9 ;  /* 0x00010009ff007988 */ /* 0x0003e80008000806 */
[----:B------:R1:W-:Y:S04]  /*3230*/  STAS [R4.64], R10 ;  /* 0x0000000a04007dbd */ /* 0x0003e8000c0008ff */
[----:B------:R1:W-:Y:S04]  /*3240*/  ATOMS.OR RZ, [UR5+0x14], R8 ;  /* 0x00001408ffff798c */ /* 0x0003e8000b000005 */
[----:B------:R1:W-:Y:S04]  /*3250*/  ATOMS.OR RZ, [UR5+0x18], R7 ;  /* 0x00001807ffff798c */ /* 0x0003e8000b000005 */
[----:B------:R1:W-:Y:S02]  /*3260*/  ATOMS.XOR RZ, [UR5+0x10], R0 ;  /* 0x00001000ffff798c */ /* 0x0003e4000b800005 */
.L_x_57:
[----:B------:R-:W-:Y:S05]  /*3270*/  BSYNC B0 ;  /* 0x0000000000007941 */ /* 0x000fea0003800000 */
.L_x_56:
[----:B------:R-:W-:Y:S05]  /*3280*/  BRA.U UP1, `(.L_x_62) ;  /* 0x00000001016c7547 */ /* 0x000fea000b800000 */
[----:B------:R-:W-:-:S03]  /*3290*/  UMOV UR4, 0xffffffff ;  /* 0xffffffff00047882 */ /* 0x000fc60000000000 */
[----:B------:R-:W-:Y:S05]  /*32a0*/  BRA.DIV UR4, `(.L_x_63) ;  /* 0x0000003e04947947 */ /* 0x000fea000b800000 */
[----:B------:R-:W-:-:S13]  /*32b0*/  ELECT P0, URZ, PT ;  /* 0x0000000000ff782f */ /* 0x000fda0003800000 */
.L_x_127:
[----:B------:R-:W-:Y:S05]  /*32c0*/  @!P0 BRA `(.L_x_62) ;  /* 0x00000000005c8947 */ /* 0x000fea0003800000 */
[----:B-1----:R-:W1:Y:S02]  /*32d0*/  LDS R4, [UR5+0x10] ;  /* 0x00001005ff047984 */ /* 0x002e640008000800 */
[----:B-1----:R-:W-:-:S04]  /*32e0*/  SHF.L.U32 R4, R4, 0x1f, RZ ;  /* 0x0000001f04047819 */ /* 0x002fc800000006ff */
[----:B------:R-:W1:Y:S02]  /*32f0*/  SYNCS.PHASECHK.TRANS64.TRYWAIT P0, [UR5+0x8], R4 ;  /* 0x00000804ff0075a7 */ /* 0x000e640008001105 */
[----:B-1----:R-:W-:Y:S05]  /*3300*/  @P0 BRA `(.L_x_64) ;  /* 0x0000000000080947 */ /* 0x002fea0003800000 */
[----:B------:R-:W1:Y:S02]  /*3310*/  SYNCS.PHASECHK.TRANS64.TRYWAIT P0, [UR5+0x8], R4 ;  /* 0x00000804ff0075a7 */ /* 0x000e640008001105 */
[----:B-1----:R-:W-:Y:S05]  /*3320*/  @!P0 BRA `(.L_x_65) ;  /* 0x0000003c00988947 */ /* 0x002fea0003800000 */
.L_x_64:
[----:B------:R-:W2:Y:S01]  /*3330*/  LDS R6, [UR6+0x100] ;  /* 0x00010006ff067984 */ /* 0x000ea20008000800 */
[----:B-1----:R-:W-:Y:S02]  /*3340*/  HFMA2 R0, -RZ, RZ, 0, 5.9604644775390625e-08 ;  /* 0x00000001ff007431 */ /* 0x002fe400000001ff */
[----:B------:R-:W-:Y:S01]  /*3350*/  IMAD.MOV.U32 R4, RZ, RZ, 0xffff ;  /* 0x0000ffffff047424 */ /* 0x000fe200078e00ff */
[----:B------:R-:W-:Y:S01]  /*3360*/  UPRMT UR4, UR48, 0x654, UR7 ;  /* 0x0000065430047896 */ /* 0x000fe20008000007 */
[----:B--2---:R-:W-:-:S03]  /*3370*/  IMAD.SHL.U32 R5, R6, 0x20, RZ ;  /* 0x0000002006057824 */ /* 0x004fc600078e00ff */
[-C--:B------:R-:W-:Y:S02]  /*3380*/  SHF.L.U32 R4, R4, R6.reuse, RZ ;  /* 0x0000000604047219 */ /* 0x080fe400000006ff */
[----:B------:R-:W-:Y:S01]  /*3390*/  SHF.L.U32 R6, R0, R6, RZ ;  /* 0x0000000600067219 */ /* 0x000fe200000006ff */
[----:B------:R2:W-:Y:S04]  /*33a0*/  STS [UR6+0x100], R5 ;  /* 0x00010005ff007988 */ /* 0x0005e80008000806 */
[----:B------:R2:W-:Y:S04]  /*33b0*/  ATOMS.OR RZ, [UR5+0x14], R4 ;  /* 0x00001404ffff798c */ /* 0x0005e8000b000005 */
[----:B------:R2:W-:Y:S01]  /*33c0*/  ATOMS.OR RZ, [UR5+0x18], R6 ;  /* 0x00001806ffff798c */ /* 0x0005e2000b000005 */
[----:B------:R-:W-:Y:S03]  /*33d0*/  SYNCS.ARRIVE.TRANS64.RED.A1T0 RZ, [UR4], RZ ;  /* 0x000000ffffff79a7 */ /* 0x000fe60008100404 */
[----:B------:R2:W-:Y:S01]  /*33e0*/  ATOMS.XOR RZ, [UR5+0x10], R0 ;  /* 0x00001000ffff798c */ /* 0x0005e2000b800005 */
[----:B------:R-:W-:Y:S05]  /*33f0*/  BRA `(.L_x_62) ;  /* 0x0000000000107947 */ /* 0x000fea0003800000 */
.L_x_55:
[----:B------:R-:W-:Y:S02]  /*3400*/  MOV R0, 0xffffffff ;  /* 0xffffffff00007802 */ /* 0x000fe40000000f00 */
[----:B------:R-:W-:-:S03]  /*3410*/  MOV R4, 0x3440 ;  /* 0x0000344000047802 */ /* 0x000fc60000000f00 */
[----:B------:R1:W-:Y:S04]  /*3420*/  STS [UR6+0x100], R0 ;  /* 0x00010000ff007988 */ /* 0x0003e80008000806 */
[----:B-1---5:R-:W-:Y:S05]  /*3430*/  CALL.REL.NOINC `($__internal_1_$__cuda_sm10x_tcgen05_guardrail_trap_phase_invalid_during_alloc) ;  /* 0x0000004000a07944 */ /* 0x022fea0003c00000 */
.L_x_62:
[----:B------:R-:W-:Y:S05]  /*3440*/  WARPSYNC.ALL ;  /* 0x0000000000007948 */ /* 0x000fea0003800000 */
[----:B------:R-:W3:Y:S01]  /*3450*/  S2UR UR4, SR_CgaCtaId ;  /* 0x00000000000479c3 */ /* 0x000ee20000008800 */
[----:B------:R-:W-:Y:S01]  /*3460*/  UMOV UR26, 0x400 ;  /* 0x00000400001a7882 */ /* 0x000fe20000000000 */
[----:B------:R-:W-:-:S06]  /*3470*/  NOP ;  /* 0x0000000000007918 */ /* 0x000fcc0000000000 */
[----:B------:R-:W-:Y:S06]  /*3480*/  BAR.ARV 0x6, 0xa0 ;  /* 0x0182800000007b1d */ /* 0x000fec0000002000 */
[----:B------:R-:W4:Y:S01]  /*3490*/  LDCU UR6, c[0x0][0x38c] ;  /* 0x00007180ff0677ac */ /* 0x000f220008000800 */
[----:B------:R-:W-:Y:S01]  /*34a0*/  LOP3.LUT R3, R3, 0xffff, RZ, 0xc0, !PT ;  /* 0x0000ffff03037812 */ /* 0x000fe200078ec0ff */
[----:B-1----:R-:W-:Y:S01]  /*34b0*/  IMAD.MOV.U32 R9, RZ, RZ, 0x1 ;  /* 0x00000001ff097424 */ /* 0x002fe200078e00ff */
[----:B------:R-:W-:Y:S01]  /*34c0*/  LOP3.LUT R2, R2, 0xffff, RZ, 0xc0, !PT ;  /* 0x0000ffff02027812 */ /* 0x000fe200078ec0ff */
[----:B------:R-:W-:Y:S01]  /*34d0*/  IMAD.MOV.U32 R8, RZ, RZ, RZ ;  /* 0x000000ffff087224 */ /* 0x000fe200078e00ff */
[----:B------:R-:W-:Y:S01]  /*34e0*/  R2UR UR28, R3 ;  /* 0x00000000031c72ca */ /* 0x000fe200000e0000 */
[----:B------:R-:W-:Y:S01]  /*34f0*/  UMOV UR32, URZ ;  /* 0x000000ff00207c82 */ /* 0x000fe20008000000 */
[----:B------:R-:W-:-:S02]  /*3500*/  R2UR UR42, R2 ;  /* 0x00000000022a72ca */ /* 0x000fc400000e0000 */
[----:B------:R-:W-:Y:S01]  /*3510*/  CS2R R2, SRZ ;  /* 0x0000000000027805 */ /* 0x000fe2000001ff00 */
[----:B------:R-:W-:Y:S01]  /*3520*/  UMOV UR23, URZ ;  /* 0x000000ff00177c82 */ /* 0x000fe20008000000 */
[----:B---3--:R-:W-:Y:S01]  /*3530*/  ULEA UR26, UR4, UR26, 0x18 ;  /* 0x0000001a041a7291 */ /* 0x008fe2000f8ec0ff */
[----:B------:R-:W-:Y:S01]  /*3540*/  UMOV UR22, URZ ;  /* 0x000000ff00167c82 */ /* 0x000fe20008000000 */
[----:B------:R-:W-:Y:S02]  /*3550*/  UISETP.NE.AND UP3, UPT, UR47, URZ, UPT ;  /* 0x000000ff2f00728c */ /* 0x000fe4000bf65270 */
[----:B------:R-:W-:Y:S02]  /*3560*/  UIADD3 UR5, UPT, UPT, UR26, 0x2400, URZ ;  /* 0x000024001a057890 */ /* 0x000fe4000fffe0ff */
[----:B------:R-:W-:-:S03]  /*3570*/  UIADD3 UR4, UPT, UPT, UR26, 0x8400, URZ ;  /* 0x000084001a047890 */ /* 0x000fc6000fffe0ff */
[----:B--2---:R-:W1:Y:S01]  /*3580*/  LDS R0, [UR26+0x100] ;  /* 0x0001001aff007984 */ /* 0x004e620008000800 */
[----:B----4-:R-:W-:Y:S02]  /*3590*/  UIADD3 UR6, UPT, UPT, UR6, 0x7f, URZ ;  /* 0x0000007f06067890 */ /* 0x010fe4000fffe0ff */
[----:B------:R-:W-:Y:S02]  /*35a0*/  USHF.R.U32.HI UR5, URZ, 0x4, UR5 ;  /* 0x00000004ff057899 */ /* 0x000fe40008011605 */
[----:B------:R-:W-:Y:S02]  /*35b0*/  USHF.R.S32.HI UR33, URZ, 0x1f, UR6 ;  /* 0x0000001fff217899 */ /* 0x000fe40008011406 */
[----:B------:R-:W-:Y:S02]  /*35c0*/  USHF.R.U32.HI UR4, URZ, 0x4, UR4 ;  /* 0x00000004ff047899 */ /* 0x000fe40008011604 */
[----:B------:R-:W-:Y:S02]  /*35d0*/  ULEA.HI UR33, UR33, UR6, URZ, 0x7 ;  /* 0x0000000621217291 */ /* 0x000fe4000f8f38ff */
[----:B------:R-:W-:-:S02]  /*35e0*/  ULOP3.LUT UR5, UR5, 0x3fff, URZ, 0xc0, !UPT ;  /* 0x00003fff05057892 */ /* 0x000fc4000f8ec0ff */
[----:B------:R-:W-:Y:S02]  /*35f0*/  USHF.R.S32.HI UR33, URZ, 0x7, UR33 ;  /* 0x00000007ff217899 */ /* 0x000fe40008011421 */
[----:B------:R-:W-:Y:S02]  /*3600*/  ULOP3.LUT UR30, UR4, 0x3fff, URZ, 0xc0, !UPT ;  /* 0x00003fff041e7892 */ /* 0x000fe4000f8ec0ff */
[----:B------:R-:W-:Y:S01]  /*3610*/  UISETP.LT.AND UP0, UPT, UR33, 0x1, UPT ;  /* 0x000000012100788c */ /* 0x000fe2000bf01270 */
[----:B------:R-:W-:Y:S01]  /*3620*/  UMOV UR40, 0x0 ;  /* 0x0000000000287882 */ /* 0x000fe20000000000 */
[----:B------:R-:W-:Y:S01]  /*3630*/  UMOV UR41, 0x81004a0 ;  /* 0x081004a000297882 */ /* 0x000fe20000000000 */
[----:B------:R-:W-:Y:S02]  /*3640*/  ULOP3.LUT UR29, UR5, 0x10000, URZ, 0xfc, !UPT ;  /* 0x00010000051d7892 */ /* 0x000fe4000f8efcff */
[----:B------:R-:W-:Y:S02]  /*3650*/  ULOP3.LUT UR30, UR30, 0x10000, URZ, 0xfc, !UPT ;  /* 0x000100001e1e7892 */ /* 0x000fe4000f8efcff */
[----:B------:R-:W-:Y:S01]  /*3660*/  USEL UR43, UR33, 0x1, !UP0 ;  /* 0x00000001212b7887 */ /* 0x000fe2000c000000 */
[----:B------:R-:W-:Y:S01]  /*3670*/  UMOV UR38, 0x0 ;  /* 0x0000000000267882 */ /* 0x000fe20000000000 */
[----:B------:R-:W-:Y:S01]  /*3680*/  UMOV UR39, 0x81004a0 ;  /* 0x081004a000277882 */ /* 0x000fe20000000000 */
[----:B------:R-:W-:Y:S01]  /*3690*/  UMOV UR36, 0x0 ;  /* 0x0000000000247882 */ /* 0x000fe20000000000 */
[----:B------:R-:W-:Y:S01]  /*36a0*/  UMOV UR37, 0x81004a0 ;  /* 0x081004a000257882 */ /* 0x000fe20000000000 */
[----:B------:R-:W-:Y:S01]  /*36b0*/  UMOV UR34, 0x0 ;  /* 0x0000000000227882 */ /* 0x000fe20000000000 */
[----:B------:R-:W-:Y:S01]  /*36c0*/  UMOV UR35, 0x81004a0 ;  /* 0x081004a000237882 */ /* 0x000fe20000000000 */
[----:B-1----:R-:W-:-:S15]  /*36d0*/  R2UR UR44, R0 ;  /* 0x00000000002c72ca */ /* 0x002fde00000e0000 */
.L_x_73:
[C---:B------:R-:W-:Y:S02]  /*36e0*/  LEA R0, R8.reuse, UR26, 0x3 ;  /* 0x0000001a08007c11 */ /* 0x040fe4000f8e18ff */
[----:B------:R-:W-:Y:S02]  /*36f0*/  SHF.L.U32 R4, R3, 0x1f, RZ ;  /* 0x0000001f03047819 */ /* 0x000fe400000006ff */
[----:B------:R-:W-:Y:S02]  /*3700*/  LEA R5, R8, UR26, 0x4 ;  /* 0x0000001a08057c11 */ /* 0x000fe4000f8e20ff */
[----:B------:R-:W1:Y:S02]  /*3710*/  SYNCS.PHASECHK.TRANS64.TRYWAIT P0, [R0+URZ+0x50], R4 ;  /* 0x00005004000075a7 */ /* 0x000e6400080011ff */
[----:B-1-3--:R-:W-:Y:S05]  /*3720*/  @!P0 BRA `(.L_x_66) ;  /* 0x0000003800b08947 */ /* 0x00afea0003800000 */
.L_x_128:
[----:B-1----:R-:W1:Y:S01]  /*3730*/  LDS.128 R4, [R5+0xe0] ;  /* 0x0000e00005047984 */ /* 0x002e620000000c00 */
[----:B------:R-:W-:Y:S02]  /*3740*/  VIADD R0, R0, 0x60 ;  /* 0x0000006000007836 */ /* 0x000fe40000000000 */
[----:B------:R-:W-:Y:S01]  /*3750*/  VIADD R8, R8, 0x1 ;  /* 0x0000000108087836 */ /* 0x000fe20000000000 */
[----:B------:R-:W-:Y:S01]  /*3760*/  @!PT LDS RZ, [RZ] ;  /* 0x00000000fffff984 */ /* 0x000fe20000000800 */
[----:B------:R-:W-:Y:S01]  /*3770*/  @!PT LDS RZ, [RZ] ;  /* 0x00000000fffff984 */ /* 0x000fe20000000800 */
[----:B------:R-:W-:Y:S01]  /*3780*/  @!PT LDS RZ, [RZ] ;  /* 0x00000000fffff984 */ /* 0x000fe20000000800 */
[----:B------:R-:W-:Y:S01]  /*3790*/  @!PT LDS RZ, [RZ] ;  /* 0x00000000fffff984 */ /* 0x000fe20000000800 */
[----:B------:R2:W-:Y:S06]  /*37a0*/  MEMBAR.ALL.CTA ;  /* 0x0000000000007992 */ /* 0x0005ec0000008000 */
[----:B--2---:R-:W2:Y:S01]  /*37b0*/  FENCE.VIEW.ASYNC.S ;  /* 0x00000000000073c6 */ /* 0x004ea20000000000 */
[----:B------:R-:W-:-:S04]  /*37c0*/  PRMT R0, RZ, 0x654, R0 ;  /* 0x00000654ff007816 */ /* 0x000fc80000000000 */
[----:B--2---:R2:W-:Y:S01]  /*37d0*/  SYNCS.ARRIVE.TRANS64.RED.A1T0 RZ, [R0+URZ], RZ ;  /* 0x000000ff00ff79a7 */ /* 0x0045e200081004ff */
[----:B-1----:R-:W-:Y:S01]  /*37e0*/  LOP3.LUT P1, RZ, R6, 0x1, RZ, 0xc0, !PT ;  /* 0x0000000106ff7812 */ /* 0x002fe2000782c0ff */
[----:B--2---:R-:W-:-:S12]  /*37f0*/  BRA.U UP3, `(.L_x_67) ;  /* 0x0000000503087547 */ /* 0x004fd8000b800000 */
[----:B------:R-:W1:Y:S01]  /*3800*/  LDCU UR4, c[0x0][0x38c] ;  /* 0x00007180ff0477ac */ /* 0x000e620008000800 */
[----:B------:R-:W-:Y:S02]  /*3810*/  PLOP3.LUT P2, PT, PT, PT, PT, 0x80, 0x8 ;  /* 0x000000000008781c */ /* 0x000fe40003f4f070 */
[----:B------:R-:W-:Y:S01]  /*3820*/  SHF.L.U32 R4, R9, 0x1f, RZ ;  /* 0x0000001f09047819 */ /* 0x000fe200000006ff */
[----:B------:R-:W-:Y:S02]  /*3830*/  ULEA UR31, UR32, UR26, 0x3 ;  /* 0x0000001a201f7291 */ /* 0x000fe4000f8e18ff */
[----:B------:R-:W-:Y:S02]  /*3840*/  ULEA UR11, UR32, UR44, 0x5 ;  /* 0x0000002c200b7291 */ /* 0x000fe4000f8e28ff */
[----:B-1----:R-:W-:-:S06]  /*3850*/  UISETP.GE.AND UP0, UPT, UR4, 0x1, UPT ;  /* 0x000000010400788c */ /* 0x002fcc000bf06270 */
[----:B------:R-:W-:-:S05]  /*3860*/  PLOP3.LUT P0, PT, PT, PT, UP0, 0x80, 0x8 ;  /* 0x000000000008781c */ /* 0x000fca0003f0f008 */
[----:B------:R-:W-:-:S08]  /*3870*/  @UP0 ULEA UR4, UR23, UR26, 0x3 ;  /* 0x0000001a17040291 */ /* 0x000fd0000f8e18ff */
[----:B------:R-:W-:-:S04]  /*3880*/  @P0 SHF.L.U32 R0, R2, 0x1f, RZ ;  /* 0x0000001f02000819 */ /* 0x000fc800000006ff */
[----:B------:R1:W2:Y:S01]  /*3890*/  @P0 SYNCS.PHASECHK.TRANS64.TRYWAIT P2, [UR4], R0 ;  /* 0x00000000ff0005a7 */ /* 0x0002a20008041104 */
[----:B------:R-:W3:Y:S02]  /*38a0*/  SYNCS.PHASECHK.TRANS64.TRYWAIT P0, [UR31+0x90], R4 ;  /* 0x00009004ff0075a7 */ /* 0x000ee4000800111f */
[----:B-123--:R-:W-:Y:S05]  /*38b0*/  @!P0 BRA `(.L_x_68) ;  /* 0x0000003800608947 */ /* 0x00efea0003800000 */
.L_x_130:
[----:B------:R-:W-:Y:S01]  /*38c0*/  UMOV UR27, UR22 ;  /* 0x00000016001b7c82 */ /* 0x000fe20008000000 */
[----:B------:R-:W-:Y:S05]  /*38d0*/  BRA.U !UP0, `(.L_x_69) ;  /* 0x0000000108c07547 */ /* 0x000fea000b800000 */
[----:B------:R-:W-:Y:S02]  /*38e0*/  UIADD3 UR27, UPT, UPT, UR43, UR22, URZ ;  /* 0x000000162b1b7290 */ /* 0x000fe4000fffe0ff */
[----:B------:R-:W-:Y:S01]  /*38f0*/  UPLOP3.LUT UP2, UPT, UPT, UPT, UPT, 0x40, 0x4 ;  /* 0x000000000004789c */ /* 0x000fe20003f4e870 */
[----:B------:R-:W-:Y:S01]  /*3900*/  UMOV UR24, UR33 ;  /* 0x0000002100187c82 */ /* 0x000fe20008000000 */
[----:B------:R-:W-:-:S09]  /*3910*/  UMOV UR10, UR23 ;  /* 0x00000017000a7c82 */ /* 0x000fd20008000000 */
.L_x_72:
[----:B--2---:R-:W-:Y:S01]  /*3920*/  ULEA UR5, UR10, UR26, 0x3 ;  /* 0x0000001a0a057291 */ /* 0x004fe2000f8e18ff */
[----:B---3--:R-:W-:Y:S11]  /*3930*/  @P2 BRA `(.L_x_70) ;  /* 0x00000000000c2947 */ /* 0x008ff60003800000 */
[----:B-1----:R-:W-:Y:S04]  /*3940*/  SHF.L.U32 R4, R2, 0x1f, RZ ;  /* 0x0000001f02047819 */ /* 0x002fe800000006ff */
[----:B------:R-:W1:Y:S02]  /*3950*/  SYNCS.PHASECHK.TRANS64.TRYWAIT P0, [UR5], R4 ;  /* 0x00000004ff0075a7 */ /* 0x000e640008001105 */
[----:B-1----:R-:W-:Y:S05]  /*3960*/  @!P0 BRA `(.L_x_71) ;  /* 0x00000038004c8947 */ /* 0x002fea0003800000 */
.L_x_70:
[----:B------:R-:W-:Y:S01]  /*3970*/  UISETP.NE.AND UP0, UPT, UR24, 0x1, UPT ;  /* 0x000000011800788c */ /* 0x000fe2000bf05270 */
[----:B------:R-:W-:Y:S01]  /*3980*/  PLOP3.LUT P2, PT, PT, PT, PT, 0x80, 0x8 ;  /* 0x000000000008781c */ /* 0x000fe20003f4f070 */
[----:B------:R-:W-:Y:S02]  /*3990*/  UIADD3 UR4, UPT, UPT, UR10, 0x1, URZ ;  /* 0x000000010a047890 */ /* 0x000fe4000fffe0ff */
[----:B------:R-:W-:Y:S02]  /*39a0*/  UIADD3 UR25, UPT, UPT, UR5, 0x18, URZ ;  /* 0x0000001805197890 */ /* 0x000fe4000fffe0ff */
[----:B------:R-:W-:Y:S01]  /*39b0*/  UISETP.NE.AND UP1, UPT, UR4, 0x3, UPT ;  /* 0x000000030400788c */ /* 0x000fe2000bf25270 */
[----:B------:R-:W-:Y:S01]  /*39c0*/  PLOP3.LUT P0, PT, PT, PT, UP0, 0x80, 0x8 ;  /* 0x000000000008781c */ /* 0x000fe20003f0f008 */
[----:B------:R-:W-:Y:S02]  /*39d0*/  UIADD3 UR22, UPT, UPT, UR22, 0x1, URZ ;  /* 0x0000000116167890 */ /* 0x000fe4000fffe0ff */
[----:B------:R-:W-:Y:S02]  /*39e0*/  USEL UR6, URZ, 0x1, UP1 ;  /* 0x00000001ff067887 */ /* 0x000fe40008800000 */
[----:B------:R-:W-:Y:S02]  /*39f0*/  USEL UR23, UR4, URZ, UP1 ;  /* 0x000000ff04177287 */ /* 0x000fe40008800000 */
[----:B------:R-:W-:Y:S02]  /*3a00*/  UIADD3 UR24, UPT, UPT, UR24, -0x1, URZ ;  /* 0xffffffff18187890 */ /* 0x000fe4000fffe0ff */
[----:B------:R-:W-:Y:S01]  /*3a10*/  @UP0 ULEA UR4, UR23, UR26, 0x3 ;  /* 0x0000001a17040291 */ /* 0x000fe2000f8e18ff */
[----:B------:R-:W-:Y:S01]  /*3a20*/  LOP3.LUT R2, R2, UR6, RZ, 0x3c, !PT ;  /* 0x0000000602027c12 */ /* 0x000fe2000f8e3cff */
[----:B------:R-:W-:Y:S02]  /*3a30*/  ULEA UR6, UR10, UR30, 0x8 ;  /* 0x0000001e0a067291 */ /* 0x000fe4000f8e40ff */
[----:B------:R-:W-:Y:S01]  /*3a40*/  UISETP.NE.AND UP0, UPT, UR22, UR27, UPT ;  /* 0x0000001b1600728c */ /* 0x000fe2000bf05270 */
[----:B-1----:R-:W-:Y:S01]  /*3a50*/  @P0 SHF.L.U32 R0, R2, 0x1f, RZ ;  /* 0x0000001f02000819 */ /* 0x002fe200000006ff */
[----:B------:R-:W-:Y:S02]  /*3a60*/  UIADD3 UR20, UPT, UPT, UR6, 0x2, URZ ;  /* 0x0000000206147890 */ /* 0x000fe4000fffe0ff */
[----:B------:R-:W-:Y:S01]  /*3a70*/  UIADD3 UR16, UPT, UPT, UR6, 0x4, URZ ;  /* 0x0000000406107890 */ /* 0x000fe2000fffe0ff */
[----:B------:R2:W3:Y:S01]  /*3a80*/  @P0 SYNCS.PHASECHK.TRANS64.TRYWAIT P2, [UR4], R0 ;  /* 0x00000000ff0005a7 */ /* 0x0004e20008041104 */
[----:B------:R-:W-:Y:S02]  /*3a90*/  ULEA UR4, UR10, UR29, 0x9 ;  /* 0x0000001d0a047291 */ /* 0x000fe4000f8e48ff */
[----:B------:R-:W-:Y:S02]  /*3aa0*/  UIADD3 UR12, UPT, UPT, UR6, 0x6, URZ ;  /* 0x00000006060c7890 */ /* 0x000fe4000fffe0ff */
[----:B------:R-:W-:Y:S02]  /*3ab0*/  UIADD3 UR18, UPT, UPT, UR4, 0x2, URZ ;  /* 0x0000000204127890 */ /* 0x000fe4000fffe0ff */
[----:B------:R-:W-:Y:S02]  /*3ac0*/  UIADD3 UR14, UPT, UPT, UR4, 0x4, URZ ;  /* 0x00000004040e7890 */ /* 0x000fe4000fffe0ff */
[----:B------:R-:W-:Y:S01]  /*3ad0*/  UIADD3 UR8, UPT, UPT, UR4, 0x6, URZ ;  /* 0x0000000604087890 */ /* 0x000fe2000fffe0ff */
[----:B------:R-:W-:Y:S01]  /*3ae0*/  UMOV UR7, 0x40004040 ;  /* 0x4000404000077882 */ /* 0x000fe20000000000 */
[----:B------:R-:W-:Y:S01]  /*3af0*/  UMOV UR5, 0x40004040 ;  /* 0x4000404000057882 */ /* 0x000fe20000000000 */
[----:B------:R-:W-:Y:S01]  /*3b00*/  UMOV UR21, 0x40004040 ;  /* 0x4000404000157882 */ /* 0x000fe20000000000 */
[----:B------:R2:W-:Y:S01]  /*3b10*/  UTCIMMA.2CTA gdesc[UR4], gdesc[UR6], tmem[UR11], tmem[UR40], idesc[UR41], UP2 ;  /* 0x00ff2806040075ea */ /* 0x0005e2000920010b */
[----:B------:R-:W-:Y:S01]  /*3b20*/  UPLOP3.LUT UP2, UPT, UPT, UPT, UPT, 0x80, 0x8 ;  /* 0x000000000008789c */ /* 0x000fe20003f4f070 */
[----:B------:R-:W-:Y:S01]  /*3b30*/  UMOV UR19, 0x40004040 ;  /* 0x4000404000137882 */ /* 0x000fe20000000000 */
[----:B------:R-:W-:Y:S01]  /*3b40*/  UMOV UR17, 0x40004040 ;  /* 0x4000404000117882 */ /* 0x000fe20000000000 */
[----:B------:R2:W-:Y:S01]  /*3b50*/  UTCIMMA.2CTA gdesc[UR18], gdesc[UR20], tmem[UR11], tmem[UR38], idesc[UR39], UPT ;  /* 0x00ff2614120075ea */ /* 0x0005e2000ba0010b */
[----:B------:R-:W-:Y:S01]  /*3b60*/  UMOV UR15, 0x40004040 ;  /* 0x40004040000f7882 */ /* 0x000fe20000000000 */
[----:B------:R-:W-:Y:S01]  /*3b70*/  UMOV UR13, 0x40004040 ;  /* 0x40004040000d7882 */ /* 0x000fe20000000000 */
[----:B------:R-:W-:Y:S01]  /*3b80*/  UMOV UR9, 0x40004040 ;  /* 0x4000404000097882 */ /* 0x000fe20000000000 */
[----:B------:R2:W-:Y:S01]  /*3b90*/  UTCIMMA.2CTA gdesc[UR14], gdesc[UR16], tmem[UR11], tmem[UR36], idesc[UR37], UPT ;  /* 0x00ff24100e0075ea */ /* 0x0005e2000ba0010b */
[----:B------:R2:W-:Y:S01]  /*3ba0*/  UTCIMMA.2CTA gdesc[UR8], gdesc[UR12], tmem[UR11], tmem[UR34], idesc[UR35], UPT ;  /* 0x00ff220c080075ea */ /* 0x0005e2000ba0010b */
[----:B------:R2:W-:Y:S01]  /*3bb0*/  UTCBAR.2CTA.MULTICAST [UR25], URZ, UR28 ;  /* 0x000000ff190073e9 */ /* 0x0005e2000820081c */
[----:B------:R-:W-:Y:S01]  /*3bc0*/  UMOV UR10, UR23 ;  /* 0x00000017000a7c82 */ /* 0x000fe20008000000 */
[----:B------:R-:W-:Y:S05]  /*3bd0*/  BRA.U UP0, `(.L_x_72) ;  /* 0xfffffffd00507547 */ /* 0x000fea000b83ffff */
.L_x_69:
[----:B--2---:R-:W-:Y:S01]  /*3be0*/  UIADD3 UR4, UPT, UPT, UR31, 0x70, URZ ;  /* 0x000000701f047890 */ /* 0x004fe2000fffe0ff */
[----:B------:R-:W-:-:S08]  /*3bf0*/  UMOV UR22, UR27 ;  /* 0x0000001b00167c82 */ /* 0x000fd00008000000 */
[----:B------:R2:W-:Y:S01]  /*3c00*/  UTCBAR.2CTA.MULTICAST [UR4], URZ, UR42 ;  /* 0x000000ff040073e9 */ /* 0x0005e2000820082a */
[----:B------:R-:W-:Y:S02]  /*3c10*/  NOP ;  /* 0x0000000000007918 */ /* 0x000fe40000000000 */
.L_x_67:
[----:B--2---:R-:W-:Y:S01]  /*3c20*/  UIADD3 UR4, UPT, UPT, UR32, 0x1, URZ ;  /* 0x0000000120047890 */ /* 0x004fe2000fffe0ff */
[----:B------:R-:W-:-:S03]  /*3c30*/  ISETP.NE.AND P0, PT, R8, 0x2, PT ;  /* 0x000000020800780c */ /* 0x000fc60003f05270 */
[----:B------:R-:W-:Y:S01]  /*3c40*/  UISETP.NE.AND UP0, UPT, UR4, 0x4, UPT ;  /* 0x000000040400788c */ /* 0x000fe2000bf05270 */
[----:B-1----:R-:W-:Y:S02]  /*3c50*/  SEL R0, RZ, 0x1, P0 ;  /* 0x00000001ff007807 */ /* 0x002fe40000000000 */
[----:B------:R-:W-:Y:S01]  /*3c60*/  SEL R8, R8, RZ, P0 ;  /* 0x000000ff08087207 */ /* 0x000fe20000000000 */
[----:B------:R-:W-:Y:S01]  /*3c70*/  USEL UR5, URZ, 0x1, UP0 ;  /* 0x00000001ff057887 */ /* 0x000fe20008000000 */
[----:B------:R-:W-:Y:S01]  /*3c80*/  LOP3.LUT R3, R3, R0, RZ, 0x3c, !PT ;  /* 0x0000000003037212 */ /* 0x000fe200078e3cff */
[----:B------:R-:W-:-:S04]  /*3c90*/  USEL UR32, UR4, URZ, UP0 ;  /* 0x000000ff04207287 */ /* 0x000fc80008000000 */
[----:B------:R-:W-:Y:S01]  /*3ca0*/  LOP3.LUT R9, R9, UR5, RZ, 0x3c, !PT ;  /* 0x0000000509097c12 */ /* 0x000fe2000f8e3cff */
[----:B------:R-:W-:Y:S07]  /*3cb0*/  @P1 BRA `(.L_x_73) ;  /* 0xfffffff800881947 */ /* 0x000fee000383ffff */
[----:B------:R-:W1:Y:S01]  /*3cc0*/  S2UR UR8, SR_CgaCtaId ;  /* 0x00000000000879c3 */ /* 0x000e620000008800 */
[----:B------:R-:W-:Y:S01]  /*3cd0*/  ELECT P0, URZ, PT ;  /* 0x0000000000ff782f */ /* 0x000fe20003800000 */
[----:B------:R-:W-:Y:S01]  /*3ce0*/  HFMA2 R0, -RZ, RZ, 0, 5.9604644775390625e-08 ;  /* 0x00000001ff007431 */ /* 0x000fe200000001ff */
[----:B------:R-:W-:-:S05]  /*3cf0*/  UMOV UR4, 0x40 ;  /* 0x0000004000047882 */ /* 0x000fca0000000000 */
[----:B------:R-:W-:Y:S01]  /*3d00*/  UVIRTCOUNT.DEALLOC.SMPOOL 0x80 ;  /* 0x000000800000784c */ /* 0x000fe20000000000 */
[----:B------:R-:W-:Y:S02]  /*3d10*/  UISETP.NE.AND UP1, UPT, UR47, URZ, UPT ;  /* 0x000000ff2f00728c */ /* 0x000fe4000bf25270 */
[----:B-1----:R-:W-:-:S09]  /*3d20*/  ULEA UR8, UR8, UR4, 0x18 ;  /* 0x0000000408087291 */ /* 0x002fd2000f8ec0ff */
[----:B------:R1:W-:Y:S01]  /*3d30*/  @P0 STS.U8 [UR8+0x1c], R0 ;  /* 0x00001c00ff000988 */ /* 0x0003e20008000008 */
[----:B------:R-:W-:Y:S05]  /*3d40*/  BRA.U UP1, `(.L_x_74) ;  /* 0x0000000101a07547 */ /* 0x000fea000b800000 */
[----:B------:R-:W-:Y:S01]  /*3d50*/  UIADD3 UR7, UPT, UPT, UR26, 0x90, URZ ;  /* 0x000000901a077890 */ /* 0x000fe2000fffe0ff */
[----:B------:R-:W-:-:S03]  /*3d60*/  SHF.L.U32 R2, R9, 0x1f, RZ ;  /* 0x0000001f09027819 */ /* 0x000fc600000006ff */
[----:B------:R-:W-:-:S09]  /*3d70*/  ULEA UR4, UR32, UR7, 0x3 ;  /* 0x0000000720047291 */ /* 0x000fd2000f8e18ff */
[----:B------:R-:W2:Y:S02]  /*3d80*/  SYNCS.PHASECHK.TRANS64.TRYWAIT P0, [UR4], R2 ;  /* 0x00000002ff0075a7 */ /* 0x000ea40008001104 */
[----:B--2---:R-:W-:Y:S05]  /*3d90*/  @!P0 BRA `(.L_x_75) ;  /* 0x0000003400588947 */ /* 0x004fea0003800000 */
.L_x_133:
[----:B------:R-:W-:-:S04]  /*3da0*/  UIADD3 UR4, UPT, UPT, UR32, 0x1, URZ ;  /* 0x0000000120047890 */ /* 0x000fc8000fffe0ff */
[----:B------:R-:W-:-:S04]  /*3db0*/  UISETP.NE.AND UP0, UPT, UR4, 0x4, UPT ;  /* 0x000000040400788c */ /* 0x000fc8000bf05270 */
[----:B------:R-:W-:Y:S02]  /*3dc0*/  USEL UR6, URZ, 0x1, UP0 ;  /* 0x00000001ff067887 */ /* 0x000fe40008000000 */
[----:B------:R-:W-:-:S04]  /*3dd0*/  USEL UR4, UR4, URZ, UP0 ;  /* 0x000000ff04047287 */ /* 0x000fc80008000000 */
[----:B------:R-:W-:Y:S01]  /*3de0*/  ULEA UR5, UR4, UR7, 0x3 ;  /* 0x0000000704057291 */ /* 0x000fe2000f8e18ff */
[----:B-1----:R-:W-:-:S04]  /*3df0*/  LOP3.LUT R2, R9, UR6, RZ, 0x3c, !PT ;  /* 0x0000000609027c12 */ /* 0x002fc8000f8e3cff */
[----:B------:R-:W-:-:S04]  /*3e00*/  SHF.L.U32 R3, R2, 0x1f, RZ ;  /* 0x0000001f02037819 */ /* 0x000fc800000006ff */
[----:B------:R-:W1:Y:S02]  /*3e10*/  SYNCS.PHASECHK.TRANS64.TRYWAIT P0, [UR5], R3 ;  /* 0x00000003ff0075a7 */ /* 0x000e640008001105 */
[----:B-1----:R-:W-:Y:S05]  /*3e20*/  @!P0 BRA `(.L_x_76) ;  /* 0x00000034004c8947 */ /* 0x002fea0003800000 */
.L_x_135:
        /* <DEDUP_REMOVED lines=9> */
.L_x_137:
[----:B------:R-:W-:-:S04]  /*3ec0*/  UIADD3 UR4, UPT, UPT, UR4, 0x1, URZ ;  /* 0x0000000104047890 */ /* 0x000fc8000fffe0ff */
[----:B------:R-:W-:-:S04]  /*3ed0*/  UISETP.NE.AND UP0, UPT, UR4, 0x4, UPT ;  /* 0x000000040400788c */ /* 0x000fc8000bf05270 */
[----:B------:R-:W-:Y:S02]  /*3ee0*/  USEL UR5, URZ, 0x1, UP0 ;  /* 0x00000001ff057887 */ /* 0x000fe40008000000 */
[----:B------:R-:W-:-:S04]  /*3ef0*/  USEL UR4, UR4, URZ, UP0 ;  /* 0x000000ff04047287 */ /* 0x000fc80008000000 */
[----:B------:R-:W-:Y:S01]  /*3f00*/  ULEA UR4, UR4, UR7, 0x3 ;  /* 0x0000000704047291 */ /* 0x000fe2000f8e18ff */
[----:B------:R-:W-:-:S04]  /*3f10*/  LOP3.LUT R2, R2, UR5, RZ, 0x3c, !PT ;  /* 0x0000000502027c12 */ /* 0x000fc8000f8e3cff */
[----:B------:R-:W-:Y:S01]  /*3f20*/  SHF.L.U32 R2, R2, 0x1f, RZ ;  /* 0x0000001f02027819 */ /* 0x000fe200000006ff */
[----:B-1----:R-:W-:-:S04]  /*3f30*/  IMAD.U32 R0, RZ, RZ, UR4 ;  /* 0x00000004ff007e24 */ /* 0x002fc8000f8e00ff */
[----:B------:R1:W2:Y:S03]  /*3f40*/  SYNCS.PHASECHK.TRANS64.TRYWAIT P0, [R0+URZ], R2 ;  /* 0x00000002000075a7 */ /* 0x0002a600080011ff */
[----:B--2---:R-:W-:Y:S05]  /*3f50*/  @!P0 NANOSLEEP.SYNCS 0x989680 ;  /* 0x009896800000895d */ /* 0x004fea0003900000 */
[----:B------:R-:W2:Y:S02]  /*3f60*/  @!P0 SYNCS.PHASECHK.TRANS64 P0, [R0+URZ], R2 ;  /* 0x00000002000085a7 */ /* 0x000ea400080010ff */
[----:B--2---:R-:W-:Y:S05]  /*3f70*/  @P0 BRA `(.L_x_78) ;  /* 0x0000000000200947 */ /* 0x004fea0003800000 */
.L_x_79:
[----:B--2---:R2:W4:Y:S02]  /*3f80*/  SYNCS.PHASECHK.TRANS64.TRYWAIT P0, [R0+URZ], R2 ;  /* 0x00000002000075a7 */ /* 0x00452400080011ff */
[----:B----4-:R-:W-:Y:S05]  /*3f90*/  @!P0 NANOSLEEP.SYNCS 0x989680 ;  /* 0x009896800000895d */ /* 0x010fea0003900000 */
[----:B------:R-:W4:Y:S02]  /*3fa0*/  @!P0 SYNCS.PHASECHK.TRANS64 P0, [R0+URZ], R2 ;  /* 0x00000002000085a7 */ /* 0x000f2400080010ff */
[----:B----4-:R-:W-:Y:S05]  /*3fb0*/  @!P0 BRA `(.L_x_79) ;  /* 0xfffffffc00f08947 */ /* 0x010fea000383ffff */
[----:B------:R-:W-:Y:S05]  /*3fc0*/  BRA `(.L_x_78) ;  /* 0x00000000000c7947 */ /* 0x000fea0003800000 */
.L_x_74:
[----:B------:R-:W-:-:S04]  /*3fd0*/  UIADD3 UR4, UPT, UPT, UR26, 0xd0, URZ ;  /* 0x000000d01a047890 */ /* 0x000fc8000fffe0ff */
[----:B------:R-:W-:-:S09]  /*3fe0*/  UPRMT UR4, UR48, 0x654, UR4 ;  /* 0x0000065430047896 */ /* 0x000fd20008000004 */
[----:B------:R-:W-:Y:S03]  /*3ff0*/  SYNCS.ARRIVE.TRANS64.RED.A1T0 RZ, [UR4], RZ ;  /* 0x000000ffffff79a7 */ /* 0x000fe60008100404 */
.L_x_78:
[----:B-12---:R-:W-:Y:S01]  /*4000*/  SHF.L.U32 R2, RZ, 0x1f, RZ ;  /* 0x0000001fff027819 */ /* 0x006fe200000006ff */
[----:B------:R-:W-:Y:S01]  /*4010*/  UIADD3 UR4, UPT, UPT, UR26, 0xd0, URZ ;  /* 0x000000d01a047890 */ /* 0x000fe2000fffe0ff */
[----:B------:R-:W-:Y:S02]  /*4020*/  PLOP3.LUT P0, PT, PT, PT, UP1, 0x80, 0x8 ;  /* 0x000000000008781c */ /* 0x000fe40003f0f018 */
[----:B------:R-:W1:Y:S02]  /*4030*/  SYNCS.PHASECHK.TRANS64.TRYWAIT P1, [UR26+0xd0], R2 ;  /* 0x0000d002ff0075a7 */ /* 0x000e64000802111a */
[----:B-1----:R-:W-:Y:S09]  /*4040*/  @!P1 BRA `(.L_x_80) ;  /* 0x0000003000f49947 */ /* 0x002ff20003800000 */
.L_x_139:
[----:B------:R-:W-:Y:S01]  /*4050*/  @!UP1 UPRMT UR4, UR48, 0x654, UR4 ;  /* 0x0000065430049896 */ /* 0x000fe20008000004 */
[----:B------:R-:W-:Y:S01]  /*4060*/  UMOV UR5, 0xffff ;  /* 0x0000ffff00057882 */ /* 0x000fe20000000000 */
[----:B------:R-:W-:-:S07]  /*4070*/  UMOV UR6, 0x1 ;  /* 0x0000000100067882 */ /* 0x000fce0000000000 */
[----:B------:R-:W-:Y:S01]  /*4080*/  @!P0 SYNCS.ARRIVE.TRANS64.RED.A1T0 RZ, [UR4], RZ ;  /* 0x000000ffffff89a7 */ /* 0x000fe20008100404 */
[----:B------:R-:W-:Y:S01]  /*4090*/  NOP ;  /* 0x0000000000007918 */ /* 0x000fe20000000000 */
[----:B-1----:R-:W1:Y:S01]  /*40a0*/  LDS R0, [UR8+0x14] ;  /* 0x00001408ff007984 */ /* 0x002e620008000800 */
[----:B------:R-:W-:-:S04]  /*40b0*/  ULOP3.LUT UR4, UR44, 0xffff, URZ, 0xc0, !UPT ;  /* 0x0000ffff2c047892 */ /* 0x000fc8000f8ec0ff */
[----:B------:R-:W-:-:S04]  /*40c0*/  USHF.R.U32.HI UR4, URZ, 0x5, UR4 ;  /* 0x00000005ff047899 */ /* 0x000fc80008011604 */
[----:B------:R-:W-:Y:S02]  /*40d0*/  USHF.L.U32 UR5, UR5, UR4, URZ ;  /* 0x0000000405057299 */ /* 0x000fe400080006ff */
[----:B------:R-:W-:-:S04]  /*40e0*/  USHF.L.U32 UR4, UR6, UR4, URZ ;  /* 0x0000000406047299 */ /* 0x000fc800080006ff */
[----:B-1----:R-:W-:-:S04]  /*40f0*/  LOP3.LUT R0, R0, UR5, RZ, 0xc0, !PT ;  /* 0x0000000500007c12 */ /* 0x002fc8000f8ec0ff */
[----:B------:R-:W-:-:S13]  /*4100*/  ISETP.NE.AND P0, PT, R0, UR5, PT ;  /* 0x0000000500007c0c */ /* 0x000fda000bf05270 */
[----:B------:R-:W-:Y:S05]  /*4110*/  @P0 BRA `(.L_x_81) ;  /* 0x0000000000580947 */ /* 0x000fea0003800000 */
[----:B------:R-:W1:Y:S02]  /*4120*/  LDS R0, [UR8+0x18] ;  /* 0x00001808ff007984 */ /* 0x000e640008000800 */
[----:B-1----:R-:W-:-:S04]  /*4130*/  LOP3.LUT R0, R0, UR4, RZ, 0xc0, !PT ;  /* 0x0000000400007c12 */ /* 0x002fc8000f8ec0ff */
[----:B------:R-:W-:-:S13]  /*4140*/  ISETP.NE.AND P0, PT, R0, UR4, PT ;  /* 0x0000000400007c0c */ /* 0x000fda000bf05270 */
[----:B------:R-:W-:Y:S05]  /*4150*/  @P0 BRA `(.L_x_82) ;  /* 0x00000000003c0947 */ /* 0x000fea0003800000 */
[----:B------:R-:W1:Y:S01]  /*4160*/  S2R R2, SR_LANEID ;  /* 0x0000000000027919 */ /* 0x000e620000000000 */
[----:B------:R-:W-:-:S06]  /*4170*/  ULOP3.LUT UR5, URZ, UR5, URZ, 0x33, !UPT ;  /* 0x00000005ff057292 */ /* 0x000fcc000f8e33ff */
[----:B------:R-:W-:-:S04]  /*4180*/  IMAD.U32 R0, RZ, RZ, UR5 ;  /* 0x00000005ff007e24 */ /* 0x000fc8000f8e00ff */
[----:B------:R2:W4:Y:S02]  /*4190*/  REDUX UR7, R0 ;  /* 0x00000000000773c4 */ /* 0x0005240000000000 */
[----:B------:R1:W-:Y:S01]  /*41a0*/  UTCATOMSWS.AND URZ, UR5 ;  /* 0x0000000500ff79e3 */ /* 0x0003e20008000000 */
[----:B--2---:R-:W-:Y:S01]  /*41b0*/  LOP3.LUT R0, RZ, UR4, RZ, 0x33, !PT ;  /* 0x00000004ff007c12 */ /* 0x004fe2000f8e33ff */
[----:B------:R-:W-:Y:S02]  /*41c0*/  VOTEU.ANY UR4, UPT, PT ;  /* 0x0000000000047886 */ /* 0x000fe400038e0100 */
[----:B------:R-:W-:Y:S02]  /*41d0*/  UFLO.U32 UR4, UR4 ;  /* 0x00000004000472bd */ /* 0x000fe400080e0000 */
[----:B------:R-:W2:Y:S04]  /*41e0*/  REDUX UR6, R0 ;  /* 0x00000000000673c4 */ /* 0x000ea80000000000 */
[----:B-1----:R-:W-:-:S02]  /*41f0*/  ISETP.EQ.U32.AND P0, PT, R2, UR4, PT ;  /* 0x0000000402007c0c */ /* 0x002fc4000bf02070 */
[----:B----4-:R-:W-:-:S11]  /*4200*/  MOV R2, UR7 ;  /* 0x0000000700027c02 */ /* 0x010fd60008000f00 */
[----:B------:R1:W-:Y:S01]  /*4210*/  @P0 ATOMS.AND RZ, [UR8+0x14], R2 ;  /* 0x00001402ffff098c */ /* 0x0003e2000a800008 */
[----:B--2---:R-:W-:-:S05]  /*4220*/  IMAD.U32 R0, RZ, RZ, UR6 ;  /* 0x00000006ff007e24 */ /* 0x004fca000f8e00ff */
[----:B------:R1:W-:Y:S01]  /*4230*/  @P0 ATOMS.AND RZ, [UR8+0x18], R0 ;  /* 0x00001800ffff098c */ /* 0x0003e2000a800008 */
[----:B------:R-:W-:Y:S05]  /*4240*/  BRA `(.L_x_83) ;  /* 0x0000000000147947 */ /* 0x000fea0003800000 */
.L_x_82:
[----:B------:R-:W-:Y:S02]  /*4250*/  MOV R2, 0x4270 ;  /* 0x0000427000027802 */ /* 0x000fe40000000f00 */
[----:B---3-5:R-:W-:Y:S05]  /*4260*/  CALL.REL.NOINC `($__internal_0_$__cuda_sm10x_tcgen05_guardrail_trap_col_being_dealloced_not_returned_by_alloc) ;  /* 0x0000003400087944 */ /* 0x028fea0003c00000 */
[----:B------:R-:W-:Y:S05]  /*4270*/  BRA `(.L_x_83) ;  /* 0x0000000000087947 */ /* 0x000fea0003800000 */
.L_x_81:
[----:B------:R-:W-:Y:S02]  /*4280*/  MOV R2, 0x42a0 ;  /* 0x000042a000027802 */ /* 0x000fe40000000f00 */
[----:B---3-5:R-:W-:Y:S05]  /*4290*/  CALL.REL.NOINC `($__internal_2_$__cuda_sm10x_tcgen05_guardrail_trap_unallocated_columns_being_dealloced) ;  /* 0x0000003400147944 */ /* 0x028fea0003c00000 */
.L_x_83:
[----:B------:R-:W-:Y:S01]  /*42a0*/  NOP ;  /* 0x0000000000007918 */ /* 0x000fe20000000000 */
[----:B------:R-:W-:Y:S05]  /*42b0*/  EXIT ;  /* 0x000000000000794d */ /* 0x000fea0003800000 */
.L_x_54:
[----:B------:R-:W-:-:S09]  /*42c0*/  UISETP.NE.OR UP0, UPT, UR18, 0x3, !UP3 ;  /* 0x000000031200788c */ /* 0x000fd2000df05670 */
[----:B------:R-:W-:Y:S05]  /*42d0*/  BRA.U UP0, `(.L_x_84) ;  /* 0x0000000d00087547 */ /* 0x000fea000b800000 */
[----:B------:R-:W1:Y:S01]  /*42e0*/  LDCU UR26, c[0x0][0x370] ;  /* 0x00006e00ff1a77ac */ /* 0x000e620008000800 */
[----:B------:R-:W2:Y:S01]  /*42f0*/  LDC.64 R16, c[0x0][0x348] ;  /* 0x0000d200ff107b82 */ /* 0x000ea20000000a00 */
[----:B------:R-:W-:Y:S02]  /*4300*/  HFMA2 R13, -RZ, RZ, 0, 0 ;  /* 0x00000000ff0d7431 */ /* 0x000fe400000001ff */
[----:B------:R-:W-:Y:S01]  /*4310*/  IMAD.MOV.U32 R15, RZ, RZ, 0x1 ;  /* 0x00000001ff0f7424 */ /* 0x000fe200078e00ff */
[----:B------:R-:W1:Y:S01]  /*4320*/  LDCU.128 UR28, c[0x0][0xb10] ;  /* 0x00016200ff1c77ac */ /* 0x000e620008000c00 */
[----:B------:R-:W-:Y:S01]  /*4330*/  IMAD.MOV.U32 R14, RZ, RZ, RZ ;  /* 0x000000ffff0e7224 */ /* 0x000fe200078e00ff */
[----:B------:R-:W-:Y:S01]  /*4340*/  MOV R12, 0x1000 ;  /* 0x00001000000c7802 */ /* 0x000fe20000000f00 */
[----:B------:R-:W3:Y:S01]  /*4350*/  LDCU UR25, c[0x0][0x374] ;  /* 0x00006e80ff1977ac */ /* 0x000ee20008000800 */
[----:B------:R-:W4:Y:S01]  /*4360*/  LDC.64 R2, c[0x0][0x888] ;  /* 0x00022200ff027b82 */ /* 0x000f220000000a00 */
[----:B------:R-:W3:Y:S01]  /*4370*/  LDCU UR16, c[0x0][0xb0c] ;  /* 0x00016180ff1077ac */ /* 0x000ee20008000800 */
[----:B------:R-:W2:Y:S06]  /*4380*/  LDCU UR35, c[0x0][0xb20] ;  /* 0x00016400ff2377ac */ /* 0x000eac0008000800 */
[----:B------:R-:W4:Y:S01]  /*4390*/  LDC.64 R4, c[0x0][0x890] ;  /* 0x00022400ff047b82 */ /* 0x000f220000000a00 */
[----:B------:R-:W2:Y:S01]  /*43a0*/  LDCU UR4, c[0x0][0xb30] ;  /* 0x00016600ff0477ac */ /* 0x000ea20008000800 */
[----:B------:R-:W-:Y:S01]  /*43b0*/  UMOV UR17, 0x400 ;  /* 0x0000040000117882 */ /* 0x000fe20000000000 */
[----:B-1----:R-:W-:-:S02]  /*43c0*/  UIMAD.WIDE.U32 UR32, UR26, UR28, URZ ;  /* 0x0000001c1a2072a5 */ /* 0x002fc4000f8e00ff */
[----:B---3--:R-:W-:Y:S02]  /*43d0*/  UIMAD.WIDE.U32 UR6, UR25, UR31, URZ ;  /* 0x0000001f190672a5 */ /* 0x008fe4000f8e00ff */
[----:B------:R-:W-:Y:S02]  /*43e0*/  ULEA UR17, UR55, UR17, 0x18 ;  /* 0x0000001137117291 */ /* 0x000fe4000f8ec0ff */
[----:B------:R-:W-:Y:S02]  /*43f0*/  UPLOP3.LUT UP3, UPT, UPT, UPT, UPT, 0x40, 0x4 ;  /* 0x000000000004789c */ /* 0x000fe40003f6e870 */
[----:B------:R-:W-:Y:S01]  /*4400*/  UIADD3 UR5, UPT, UPT, UR17, 0x30, URZ ;  /* 0x0000003011057890 */ /* 0x000fe2000fffe0ff */
[----:B------:R-:W-:Y:S01]  /*4410*/  UMOV UR32, UR33 ;  /* 0x0000002100207c82 */ /* 0x000fe20008000000 */
[----:B------:R-:W-:Y:S01]  /*4420*/  UMOV UR27, UR7 ;  /* 0x00000007001b7c82 */ /* 0x000fe20008000000 */
[----:B------:R-:W-:Y:S02]  /*4430*/  UISETP.GE.AND UP0, UPT, UR40, 0x1, UPT ;  /* 0x000000012800788c */ /* 0x000fe4000bf06270 */
[----:B------:R-:W-:Y:S01]  /*4440*/  UISETP.NE.AND UP4, UPT, UR40, 0x1, UPT ;  /* 0x000000012800788c */ /* 0x000fe2000bf85270 */
[----:B------:R-:W1:Y:S01]  /*4450*/  LDCU.64 UR14, c[0x0][0xb28] ;  /* 0x00016500ff0e77ac */ /* 0x000e620008000a00 */
[----:B------:R-:W-:-:S02]  /*4460*/  UISETP.NE.AND UP6, UPT, UR16, 0x1, UPT ;  /* 0x000000011000788c */ /* 0x000fc4000bfc5270 */
[----:B------:R-:W-:Y:S02]  /*4470*/  UISETP.NE.AND UP5, UPT, UR30, 0x1, UPT ;  /* 0x000000011e00788c */ /* 0x000fe4000bfa5270 */
[----:B------:R-:W-:Y:S02]  /*4480*/  UPRMT UR55, UR55, 0x654, UR5 ;  /* 0x0000065437377896 */ /* 0x000fe40008000005 */
[----:B------:R-:W-:Y:S02]  /*4490*/  USHF.R.U32.HI UR32, URZ, UR29, UR32 ;  /* 0x0000001dff207299 */ /* 0x000fe40008011620 */
[----:B--2---:R-:W-:Y:S02]  /*44a0*/  USHF.R.U32.HI UR27, URZ, UR35, UR27 ;  /* 0x00000023ff1b7299 */ /* 0x004fe4000801161b */
[----:B------:R-:W-:-:S11]  /*44b0*/  UISETP.NE.AND UP2, UPT, UR4, 0x1, UPT ;  /* 0x000000010400788c */ /* 0x000fd6000bf45270 */
.L_x_92:
[C---:B------:R-:W-:Y:S02]  /*44c0*/  LEA R7, R14.reuse, UR17, 0x3 ;  /* 0x000000110e077c11 */ /* 0x040fe4000f8e18ff */
[----:B------:R-:W-:Y:S02]  /*44d0*/  SHF.L.U32 R0, R13, 0x1f, RZ ;  /* 0x0000001f0d007819 */ /* 0x000fe400000006ff */
[----:B------:R-:W-:Y:S02]  /*44e0*/  LEA R8, R14, UR17, 0x4 ;  /* 0x000000110e087c11 */ /* 0x000fe4000f8e20ff */
[----:B--2---:R-:W2:Y:S02]  /*44f0*/  SYNCS.PHASECHK.TRANS64.TRYWAIT P0, [R7+URZ+0x50], R0 ;  /* 0x00005000070075a7 */ /* 0x004ea400080011ff */
[----:B--2---:R-:W-:Y:S05]  /*4500*/  @!P0 BRA `(.L_x_85) ;  /* 0x0000002c00dc8947 */ /* 0x004fea0003800000 */
.L_x_140:
[----:B------:R-:W3:Y:S01]  /*4510*/  LDS.128 R8, [R8+0xe0] ;  /* 0x0000e00008087984 */ /* 0x000ee20000000c00 */
[----:B------:R-:W-:Y:S01]  /*4520*/  UISETP.GE.AND UP0, UPT, UR40, 0x1, UPT ;  /* 0x000000012800788c */ /* 0x000fe2000bf06270 */
[----:B------:R-:W-:Y:S01]  /*4530*/  @!PT LDS RZ, [RZ] ;  /* 0x00000000fffff984 */ /* 0x000fe20000000800 */
[----:B------:R-:W-:Y:S01]  /*4540*/  @!PT LDS RZ, [RZ] ;  /* 0x00000000fffff984 */ /* 0x000fe20000000800 */
[----:B------:R-:W-:Y:S01]  /*4550*/  @!PT LDS RZ, [RZ] ;  /* 0x00000000fffff984 */ /* 0x000fe20000000800 */
[----:B------:R-:W-:Y:S01]  /*4560*/  @!PT LDS RZ, [RZ] ;  /* 0x00000000fffff984 */ /* 0x000fe20000000800 */
[----:B------:R1:W-:Y:S06]  /*4570*/  MEMBAR.ALL.CTA ;  /* 0x0000000000007992 */ /* 0x0003ec0000008000 */
[----:B-1----:R-:W1:Y:S01]  /*4580*/  FENCE.VIEW.ASYNC.S ;  /* 0x00000000000073c6 */ /* 0x002e620000000000 */
[----:B---3--:R-:W-:Y:S11]  /*4590*/  LOP3.LUT P0, RZ, R10, 0x1, RZ, 0xc0, !PT ;  /* 0x000000010aff7812 */ /* 0x008ff6000780c0ff */
[----:B------:R-:W-:Y:S02]  /*45a0*/  @!UPT UIADD3 URZ, UPT, UPT, URZ, URZ, URZ ;  /* 0x000000fffffff290 */ /* 0x000fe4000fffe0ff */
[----:B-1----:R-:W-:Y:S01]  /*45b0*/  VOTEU.ANY UP1, P0 ;  /* 0x0000000000ff7886 */ /* 0x002fe20000020100 */
[----:B------:R-:W-:Y:S11]  /*45c0*/  PLOP3.LUT P0, PT, PT, PT, UP1, 0x80, 0x8 ;  /* 0x000000000008781c */ /* 0x000ff60003f0f018 */
[----:B------:R-:W-:Y:S02]  /*45d0*/  @!UPT UIADD3 URZ, UPT, UPT, URZ, URZ, URZ ;  /* 0x000000fffffff290 */ /* 0x000fe4000fffe0ff */
[----:B--2---:R-:W-:Y:S02]  /*45e0*/  @P0 SHF.R.U32.HI R0, RZ, 0x10, R9 ;  /* 0x00000010ff000819 */ /* 0x004fe40000011609 */
[----:B------:R-:W-:Y:S02]  /*45f0*/  @P0 MOV R6, R8 ;  /* 0x0000000800060202 */ /* 0x000fe40000000f00 */
[----:B------:R-:W-:Y:S01]  /*4600*/  @P0 R2UR UR4, R0 ;  /* 0x00000000000402ca */ /* 0x000fe200000e0000 */
[----:B------:R-:W-:Y:S01]  /*4610*/  VIADD R0, R7, 0x60 ;  /* 0x0000006007007836 */ /* 0x000fe20000000000 */
[----:B------:R-:W-:Y:S02]  /*4620*/  @P0 LOP3.LUT R8, R9, 0xffff, RZ, 0xc0, !PT ;  /* 0x0000ffff09080812 */ /* 0x000fe400078ec0ff */
[----:B------:R-:W-:Y:S02]  /*4630*/  @P0 R2UR UR6, R6 ;  /* 0x00000000060602ca */ /* 0x000fe400000e0000 */
[----:B------:R-:W-:Y:S02]  /*4640*/  PRMT R0, RZ, 0x654, R0 ;  /* 0x00000654ff007816 */ /* 0x000fe40000000000 */
[----:B------:R-:W-:Y:S02]  /*4650*/  @P0 R2UR UR5, R8 ;  /* 0x00000000080502ca */ /* 0x000fe400000e0000 */
[----:B------:R1:W-:Y:S03]  /*4660*/  SYNCS.ARRIVE.TRANS64.RED.A1T0 RZ, [R0+URZ], RZ ;  /* 0x000000ff00ff79a7 */ /* 0x0003e600081004ff */
[----:B------:R-:W-:Y:S04]  /*4670*/  @UP1 UMOV UR24, UR4 ;  /* 0x0000000400181c82 */ /* 0x000fe80008000000 */
[----:B------:R-:W-:Y:S04]  /*4680*/  @UP1 UMOV UR13, UR6 ;  /* 0x00000006000d1c82 */ /* 0x000fe80008000000 */
[----:B------:R-:W-:Y:S01]  /*4690*/  @UP1 UMOV UR7, UR5 ;  /* 0x0000000500071c82 */ /* 0x000fe20008000000 */
[----:B------:R-:W-:Y:S05]  /*46a0*/  BRA.U !UP0, `(.L_x_86) ;  /* 0x0000000108a47547 */ /* 0x000fea000b800000 */
[----:B------:R-:W-:Y:S02]  /*46b0*/  UIMAD.WIDE.U32 UR10, UR7, UR31, URZ ;  /* 0x0000001f070a72a5 */ /* 0x000fe4000f8e00ff */
[----:B------:R-:W-:Y:S02]  /*46c0*/  UIMAD.WIDE.U32 UR18, UR13, UR28, URZ ;  /* 0x0000001c0d1272a5 */ /* 0x000fe4000f8e00ff */
[----:B------:R-:W-:Y:S02]  /*46d0*/  USEL UR4, UR25, UR27, !UP5 ;  /* 0x0000001b19047287 */ /* 0x000fe4000e800000 */
[----:B------:R-:W-:Y:S02]  /*46e0*/  USEL UR8, UR26, UR32, !UP6 ;  /* 0x000000201a087287 */ /* 0x000fe4000f000000 */
[----:B------:R-:W-:Y:S02]  /*46f0*/  UIMAD.WIDE.U32 UR20, UR4, UR14, URZ ;  /* 0x0000000e041472a5 */ /* 0x000fe4000f8e00ff */
[----:B------:R-:W-:Y:S01]  /*4700*/  UIMAD.WIDE.U32 UR22, UR8, UR14, URZ ;  /* 0x0000000e081672a5 */ /* 0x000fe2000f8e00ff */
[----:B------:R-:W-:Y:S02]  /*4710*/  UMOV UR5, UR11 ;  /* 0x0000000b00057c82 */ /* 0x000fe40008000000 */
[----:B------:R-:W-:Y:S03]  /*4720*/  USHF.R.U32.HI UR6, URZ, UR35, UR5 ;  /* 0x00000023ff067299 */ /* 0x000fe60008011605 */
[----:B------:R-:W-:Y:S01]  /*4730*/  UMOV UR5, UR19 ;  /* 0x0000001300057c82 */ /* 0x000fe20008000000 */
[----:B------:R-:W-:Y:S02]  /*4740*/  USEL UR6, UR7, UR6, !UP5 ;  /* 0x0000000607067287 */ /* 0x000fe4000e800000 */
[----:B------:R-:W-:Y:S02]  /*4750*/  USHF.R.U32.HI UR9, URZ, UR29, UR5 ;  /* 0x0000001dff097299 */ /* 0x000fe40008011605 */
[----:B------:R-:W-:Y:S01]  /*4760*/  UIMAD.WIDE.U32 UR10, UR6, UR14, URZ ;  /* 0x0000000e060a72a5 */ /* 0x000fe2000f8e00ff */
[----:B------:R-:W-:Y:S02]  /*4770*/  UMOV UR5, UR21 ;  /* 0x0000001500057c82 */ /* 0x000fe40008000000 */
[----:B------:R-:W-:Y:S03]  /*4780*/  @UP4 USHF.R.U32.HI UR4, URZ, UR15, UR5 ;  /* 0x0000000fff044299 */ /* 0x000fe60008011605 */
[----:B------:R-:W-:Y:S01]  /*4790*/  UMOV UR5, UR23 ;  /* 0x0000001700057c82 */ /* 0x000fe20008000000 */
[----:B------:R-:W-:Y:S02]  /*47a0*/  UIMAD UR4, UR40, UR4, URZ ;  /* 0x00000004280472a4 */ /* 0x000fe4000f8e02ff */
[----:B------:R-:W-:Y:S02]  /*47b0*/  @UP4 USHF.R.U32.HI UR8, URZ, UR15, UR5 ;  /* 0x0000000fff084299 */ /* 0x000fe40008011605 */
[----:B------:R-:W-:Y:S02]  /*47c0*/  USEL UR5, UR13, UR9, !UP6 ;  /* 0x000000090d057287 */ /* 0x000fe4000f000000 */
[----:B------:R-:W-:Y:S02]  /*47d0*/  UIMAD UR9, UR40, UR8, URZ ;  /* 0x00000008280972a4 */ /* 0x000fe4000f8e02ff */
[----:B------:R-:W-:Y:S03]  /*47e0*/  UISETP.GE.AND UP0, UPT, UR6, UR4, UPT ;  /* 0x000000040600728c */ /* 0x000fe6000bf06270 */
[----:B------:R-:W-:Y:S01]  /*47f0*/  UMOV UR4, UR11 ;  /* 0x0000000b00047c82 */ /* 0x000fe20008000000 */
[----:B------:R-:W-:Y:S02]  /*4800*/  UISETP.GE.OR UP0, UPT, UR5, UR9, UP0 ;  /* 0x000000090500728c */ /* 0x000fe40008706670 */
[----:B------:R-:W-:Y:S02]  /*4810*/  USHF.R.U32.HI UR4, URZ, UR15, UR4 ;  /* 0x0000000fff047299 */ /* 0x000fe40008011604 */
[----:B------:R-:W-:Y:S02]  /*4820*/  UIMAD.WIDE.U32 UR10, UR5, UR14, URZ ;  /* 0x0000000e050a72a5 */ /* 0x000fe4000f8e00ff */
[----:B------:R-:W-:Y:S04]  /*4830*/  USEL UR12, UR6, UR4, !UP4 ;  /* 0x00000004060c7287 */ /* 0x000fe8000e000000 */
[----:B------:R-:W-:Y:S01]  /*4840*/  UIADD3 UR9, UPT, UPT, -UR12, URZ, URZ ;  /* 0x000000ff0c097290 */ /* 0x000fe2000fffe1ff */
[----:B------:R-:W-:Y:S02]  /*4850*/  @!UP0 UMOV UR4, UR11 ;  /* 0x0000000b00048c82 */ /* 0x000fe40008000000 */
[----:B------:R-:W-:Y:S02]  /*4860*/  @!UP0 USHF.R.U32.HI UR4, URZ, UR15, UR4 ;  /* 0x0000000fff048299 */ /* 0x000fe40008011604 */
[----:B------:R-:W-:Y:S02]  /*4870*/  UIMAD UR9, UR40, UR9, UR6 ;  /* 0x00000009280972a4 */ /* 0x000fe4000f8e0206 */
[----:B------:R-:W-:Y:S04]  /*4880*/  @!UP0 USEL UR4, UR5, UR4, !UP4 ;  /* 0x0000000405048287 */ /* 0x000fe8000e000000 */
[----:B------:R-:W-:Y:S02]  /*4890*/  @!UP0 UIMAD UR9, UR8, UR9, UR4 ;  /* 0x00000009080982a4 */ /* 0x000fe4000f8e0204 */
[----:B------:R-:W-:Y:S02]  /*48a0*/  @!UP0 UIADD3 UR10, UPT, UPT, UR12, -UR4, URZ ;  /* 0x800000040c0a8290 */ /* 0x000fe4000fffe0ff */
[----:B------:R-:W-:Y:S02]  /*48b0*/  UIADD3 UR4, UPT, UPT, -UR5, URZ, URZ ;  /* 0x000000ff05047290 */ /* 0x000fe4000fffe1ff */
[----:B------:R-:W-:Y:S02]  /*48c0*/  UIADD3 UR8, UPT, UPT, -UR6, URZ, URZ ;  /* 0x000000ff06087290 */ /* 0x000fe4000fffe1ff */
[----:B------:R-:W-:Y:S02]  /*48d0*/  @!UP0 UIMAD UR6, UR10, UR40, UR5 ;  /* 0x000000280a0682a4 */ /* 0x000fe4000f8e0205 */
[----:B------:R-:W-:Y:S02]  /*48e0*/  UIMAD UR13, UR16, UR4, UR13 ;  /* 0x00000004100d72a4 */ /* 0x000fe4000f8e020d */
[----:B------:R-:W-:Y:S01]  /*48f0*/  UIMAD UR7, UR30, UR8, UR7 ;  /* 0x000000081e0772a4 */ /* 0x000fe2000f8e0207 */
[----:B------:R-:W-:Y:S02]  /*4900*/  @!UP0 UMOV UR5, UR9 ;  /* 0x0000000900058c82 */ /* 0x000fe40008000000 */
[----:B------:R-:W-:Y:S02]  /*4910*/  UIMAD UR13, UR5, UR16, UR13 ;  /* 0x00000010050d72a4 */ /* 0x000fe4000f8e020d */
[----:B------:R-:W-:Y:S11]  /*4920*/  UIMAD UR7, UR6, UR30, UR7 ;  /* 0x0000001e060772a4 */ /* 0x000ff6000f8e0207 */
[----:B------:R-:W-:Y:S01]  /*4930*/  @!UPT UIADD3 URZ, UPT, UPT, URZ, URZ, URZ ;  /* 0x000000fffffff290 */ /* 0x000fe2000fffe0ff */
.L_x_86:
[----:B------:R-:W2:Y:S01]  /*4940*/  @!UP2 LDCU.128 UR20, c[0x0][0xb10] ;  /* 0x00016200ff14a7ac */ /* 0x000ea20008000c00 */
[C---:B----4-:R-:W-:Y:S02]  /*4950*/  ISETP.NE.U32.AND P1, PT, R4.reuse, RZ, PT ;  /* 0x000000ff0400720c */ /* 0x050fe40003f25070 */
[----:B------:R-:W-:Y:S02]  /*4960*/  ISETP.NE.U32.AND P0, PT, R4, RZ, PT ;  /* 0x000000ff0400720c */ /* 0x000fe40003f05070 */
[C---:B------:R-:W-:Y:S02]  /*4970*/  ISETP.NE.AND.EX P1, PT, R5.reuse, RZ, PT, P1 ;  /* 0x000000ff0500720c */ /* 0x040fe40003f25310 */
[----:B------:R-:W-:Y:S01]  /*4980*/  ISETP.NE.AND.EX P0, PT, R5, RZ, PT, P0 ;  /* 0x000000ff0500720c */ /* 0x000fe20003f05300 */
[----:B------:R-:W3:Y:S01]  /*4990*/  @!UP2 LDCU UR5, c[0x0][0xb0c] ;  /* 0x00016180ff05a7ac */ /* 0x000ee20008000800 */
[----:B------:R-:W-:Y:S01]  /*49a0*/  SHF.L.U32 R6, R15, 0x1f, RZ ;  /* 0x0000001f0f067819 */ /* 0x000fe200000006ff */
[----:B--2---:R-:W-:Y:S07]  /*49b0*/  UIMAD.WIDE.U32 UR8, UR13, UR20, URZ ;  /* 0x000000140d0872a5 */ /* 0x004fee000f8e00ff */
[----:B------:R-:W-:Y:S01]  /*49c0*/  @!UP2 UMOV UR4, UR9 ;  /* 0x000000090004ac82 */ /* 0x000fe20008000000 */
[----:B---3--:R-:W-:Y:S02]  /*49d0*/  @!UP2 UISETP.NE.AND UP0, UPT, UR5, 0x1, UPT ;  /* 0x000000010500a88c */ /* 0x008fe4000bf05270 */
[----:B------:R-:W-:Y:S02]  /*49e0*/  @!UP2 USHF.R.U32.HI UR4, URZ, UR21, UR4 ;  /* 0x00000015ff04a299 */ /* 0x000fe40008011604 */
[----:B------:R-:W-:Y:S02]  /*49f0*/  UIMAD.WIDE.U32 UR8, UR7, UR23, URZ ;  /* 0x00000017070872a5 */ /* 0x000fe4000f8e00ff */
[----:B------:R-:W-:Y:S02]  /*4a00*/  @!UP2 USEL UR10, UR13, UR4, !UP0 ;  /* 0x000000040d0aa287 */ /* 0x000fe4000c000000 */
[----:B------:R-:W-:Y:S03]  /*4a10*/  @!UP2 UISETP.NE.AND UP0, UPT, UR22, 0x1, UPT ;  /* 0x000000011600a88c */ /* 0x000fe6000bf05270 */
[----:B------:R-:W-:Y:S02]  /*4a20*/  @!UP2 UMOV UR6, UR9 ;  /* 0x000000090006ac82 */ /* 0x000fe40008000000 */
[----:B------:R-:W2:Y:S02]  /*4a30*/  @!UP2 LDCU UR4, c[0x0][0xb20] ;  /* 0x00016400ff04a7ac */ /* 0x000ea40008000800 */
[----:B--2---:R-:W-:Y:S04]  /*4a40*/  @!UP2 USHF.R.U32.HI UR6, URZ, UR4, UR6 ;  /* 0x00000004ff06a299 */ /* 0x004fe80008011606 */
[----:B------:R-:W-:Y:S04]  /*4a50*/  @!UP2 USEL UR6, UR7, UR6, !UP0 ;  /* 0x000000060706a287 */ /* 0x000fe8000c000000 */
[----:B------:R-:W-:Y:S02]  /*4a60*/  @!UP2 UIADD3 UR4, UPT, UPT, -UR10, UR6, URZ ;  /* 0x000000060a04a290 */ /* 0x000fe4000fffe1ff */
[----:B------:R-:W-:Y:S02]  /*4a70*/  @!UP2 UIADD3 UR6, UPT, UPT, UR10, -UR6, URZ ;  /* 0x800000060a06a290 */ /* 0x000fe4000fffe0ff */
[----:B------:R-:W-:Y:S02]  /*4a80*/  @!UP2 UIMAD UR13, UR4, UR5, UR13 ;  /* 0x00000005040da2a4 */ /* 0x000fe4000f8e020d */
[----:B------:R-:W-:Y:S01]  /*4a90*/  @!UP2 UIMAD UR7, UR6, UR22, UR7 ;  /* 0x000000160607a2a4 */ /* 0x000fe2000f8e0207 */
[----:B------:R-:W-:Y:S11]  /*4aa0*/  BRA.U UP3, `(.L_x_87) ;  /* 0x0000000103107547 */ /* 0x000ff6000b800000 */
[----:B------:R-:W-:Y:S04]  /*4ab0*/  MOV R7, UR34 ;  /* 0x0000002200077c02 */ /* 0x000fe80008000f00 */
[----:B------:R-:W-:Y:S04]  /*4ac0*/  SHF.L.U32 R7, R7, 0x1f, RZ ;  /* 0x0000001f07077819 */ /* 0x000fe800000006ff */
[----:B------:R-:W2:Y:S02]  /*4ad0*/  SYNCS.PHASECHK.TRANS64.TRYWAIT P2, [UR17+0x48], R7 ;  /* 0x00004807ff0075a7 */ /* 0x000ea40008041111 */
[----:B--2---:R-:W-:Y:S05]  /*4ae0*/  @!P2 BRA `(.L_x_88) ;  /* 0x000000280078a947 */ /* 0x004fea0003800000 */
.L_x_87:
[----:B------:R-:W-:Y:S05]  /*4af0*/  @!P1 BRA `(.L_x_89) ;  /* 0x0000000000309947 */ /* 0x000fea0003800000 */
[----:B------:R-:W-:Y:S01]  /*4b00*/  ISETP.NE.U32.AND P1, PT, R2, RZ, PT ;  /* 0x000000ff0200720c */ /* 0x000fe20003f25070 */
[----:B------:R-:W2:Y:S01]  /*4b10*/  LDCU.64 UR4, c[0x0][0x358] ;  /* 0x00006b00ff0477ac */ /* 0x000ea20008000a00 */
[----:B------:R-:W-:Y:S02]  /*4b20*/  IMAD.MOV.U32 R81, RZ, RZ, 0x1 ;  /* 0x00000001ff517424 */ /* 0x000fe400078e00ff */
[----:B------:R-:W-:Y:S11]  /*4b30*/  ISETP.NE.AND.EX P1, PT, R3, RZ, PT, P1 ;  /* 0x000000ff0300720c */ /* 0x000ff60003f25310 */
[----:B------:R-:W-:Y:S02]  /*4b40*/  @!UPT UIADD3 URZ, UPT, UPT, URZ, URZ, URZ ;  /* 0x000000fffffff290 */ /* 0x000fe4000fffe0ff */
[----:B------:R-:W3:Y:S01]  /*4b50*/  @P1 LDC.64 R8, c[0x0][0x888] ;  /* 0x00022200ff081b82 */ /* 0x000ee20000000a00 */
[----:B-1----:R-:W-:Y:S04]  /*4b60*/  @P1 IMAD R0, R4, UR36, RZ ;  /* 0x0000002404001c24 */ /* 0x002fe8000f8e02ff */
[----:B---3--:R-:W-:Y:S04]  /*4b70*/  @P1 IMAD.WIDE R8, R0, 0x4, R8 ;  /* 0x0000000400081825 */ /* 0x008fe800078e0208 */
[----:B------:R-:W-:Y:S01]  /*4b80*/  HFMA2 R0, -RZ, RZ, 0, 5.9604644775390625e-08 ;  /* 0x00000001ff007431 */ /* 0x000fe200000001ff */
[----:B--2--5:R2:W5:Y:S04]  /*4b90*/  @P1 LDG.E R40, desc[UR4][R8.64] ;  /* 0x0000000408281981 */ /* 0x024568000c1e1900 */
[----:B------:R-:W-:Y:S01]  /*4ba0*/  @!P1 PRMT R81, R0, 0x7610, R81 ;  /* 0x0000761000519816 */ /* 0x000fe20000000051 */
[----:B--2---:R-:W3:Y:S06]  /*4bb0*/  @!P1 LDC R40, c[0x0][0x880] ;  /* 0x00022000ff289b82 */ /* 0x004eec0000000800 */
.L_x_89:
[----:B---3-5:R-:W-:Y:S01]  /*4bc0*/  @!P0 ISETP.EQ.AND P1, PT, R40, RZ, PT ;  /* 0x000000ff2800820c */ /* 0x028fe20003f22270 */
[----:B------:R-:W-:Y:S01]  /*4bd0*/  @!UPT UIADD3 URZ, UPT, UPT, URZ, URZ, URZ ;  /* 0x000000fffffff290 */ /* 0x000fe2000fffe0ff */
[----:B------:R-:W-:Y:S11]  /*4be0*/  @!P0 BRA `(.L_x_90) ;  /* 0x0000000000188947 */ /* 0x000ff60003800000 */
[----:B------:R-:W-:Y:S02]  /*4bf0*/  LOP3.LUT P0, RZ, R81, 0xff, RZ, 0xc0, !PT ;  /* 0x000000ff51ff7812 */ /* 0x000fe4000780c0ff */
[----:B------:R-:W-:Y:S04]  /*4c00*/  ISETP.NE.U32.AND P1, PT, R2, RZ, PT ;  /* 0x000000ff0200720c */ /* 0x000fe80003f25070 */
[----:B------:R-:W-:Y:S04]  /*4c10*/  ISETP.NE.AND.EX P1, PT, R3, RZ, PT, P1 ;  /* 0x000000ff0300720c */ /* 0x000fe80003f25310 */
[----:B------:R-:W-:Y:S03]  /*4c20*/  PLOP3.LUT P1, PT, P1, PT, PT, 0x8, 0x80 ;  /* 0x000000000080781c */ /* 0x000fe60000f2e170 */
[----:B------:R-:W-:Y:S11]  /*4c30*/  @P0 ISETP.EQ.AND P1, PT, R40, RZ, PT ;  /* 0x000000ff2800020c */ /* 0x000ff60003f22270 */
[----:B------:R-:W-:Y:S02]  /*4c40*/  @!UPT UIADD3 URZ, UPT, UPT, URZ, URZ, URZ ;  /* 0x000000fffffff290 */ /* 0x000fe4000fffe0ff */
.L_x_90:
[----:B------:R-:W2:Y:S01]  /*4c50*/  SYNCS.PHASECHK.TRANS64.TRYWAIT P0, [UR17+0x38], R6 ;  /* 0x00003806ff0075a7 */ /* 0x000ea20008001111 */
[----:B------:R-:W-:Y:S02]  /*4c60*/  ELECT P2, URZ, PT ;  /* 0x0000000000ff782f */ /* 0x000fe40003840000 */
[----:B------:R-:W-:Y:S01]  /*4c70*/  IADD3 R14, PT, PT, R14, 0x1, RZ ;  /* 0x000000010e0e7810 */ /* 0x000fe20007ffe0ff */
[----:B--2---:R-:W-:Y:S10]  /*4c80*/  @!P0 BRA `(.L_x_91) ;  /* 0x0000002800288947 */ /* 0x004ff40003800000 */
.L_x_143:
[----:B------:R-:W-:Y:S01]  /*4c90*/  PLOP3.LUT P1, PT, P1, P2, PT, 0xf2, 0x2f ;  /* 0x00000000002f781c */ /* 0x000fe20000f25e72 */
[----:B------:R-:W-:Y:S01]  /*4ca0*/  UMOV UR18, 0x0 ;  /* 0x0000000000127882 */ /* 0x000fe20000000000 */
[----:B------:R-:W-:Y:S01]  /*4cb0*/  UMOV UR19, 0x10000000 ;  /* 0x1000000000137882 */ /* 0x000fe20000000000 */
[----:B------:R-:W-:Y:S01]  /*4cc0*/  UMOV UR12, UR36 ;  /* 0x00000024000c7c82 */ /* 0x000fe20008000000 */
[----:B------:R-:W-:Y:S01]  /*4cd0*/  LOP3.LUT R15, R15, 0x1, RZ, 0x3c, !PT ;  /* 0x000000010f0f7812 */ /* 0x000fe200078e3cff */
[----:B------:R-:W-:Y:S01]  /*4ce0*/  UPLOP3.LUT UP3, UPT, UPT, UPT, UPT, 0x80, 0x8 ;  /* 0x000000000008789c */ /* 0x000fe20003f6f070 */
[----:B------:R-:W-:Y:S07]  /*4cf0*/  UMOV UR36, UR24 ;  /* 0x0000001800247c82 */ /* 0x000fee0008000000 */
[----:B-1----:R-:W-:Y:S01]  /*4d00*/  @!P1 IADD3 R6, P0, PT, R16, 0x580, RZ ;  /* 0x0000058010069810 */ /* 0x002fe20007f1e0ff */
[----:B------:R-:W-:Y:S03]  /*4d10*/  VOTEU.ALL UP0, P1 ;  /* 0x0000000000ff7886 */ /* 0x000fe60000800000 */
[----:B------:R-:W-:Y:S01]  /*4d20*/  @!P1 R2UR UR5, R6 ;  /* 0x00000000060592ca */ /* 0x000fe200000e0000 */
[----:B------:R-:W-:Y:S01]  /*4d30*/  @!P1 IMAD.X R0, RZ, RZ, R17, P0 ;  /* 0x000000ffff009224 */ /* 0x000fe200000e0611 */
[----:B------:R-:W-:Y:S01]  /*4d40*/  @!UP0 USHF.L.U32 UR10, UR46, 0x6, URZ ;  /* 0x000000062e0a8899 */ /* 0x000fe200080006ff */
[----:B------:R-:W-:Y:S01]  /*4d50*/  ISETP.NE.AND P0, PT, R14, 0x2, PT ;  /* 0x000000020e00780c */ /* 0x000fe20003f05270 */
[----:B------:R-:W-:Y:S02]  /*4d60*/  @!UP0 USHF.L.U32 UR11, UR45, 0x6, URZ ;  /* 0x000000062d0b8899 */ /* 0x000fe400080006ff */
[----:B------:R-:W-:Y:S01]  /*4d70*/  @!P1 R2UR UR4, R0 ;  /* 0x00000000000492ca */ /* 0x000fe200000e0000 */
[----:B------:R-:W-:Y:S01]  /*4d80*/  @!UP0 UIADD3 UR8, UPT, UPT, UR17, 0x200, URZ ;  /* 0x0000020011088890 */ /* 0x000fe2000fffe0ff */
[----:B------:R-:W-:Y:S01]  /*4d90*/  SEL R0, RZ, 0x1, P0 ;  /* 0x00000001ff007807 */ /* 0x000fe20000000000 */
[----:B------:R-:W-:Y:S01]  /*4da0*/  @!UP0 UIADD3 UR9, UPT, UPT, UR17, 0x30, URZ ;  /* 0x0000003011098890 */ /* 0x000fe2000fffe0ff */
[----:B------:R-:W-:Y:S01]  /*4db0*/  SEL R14, R14, RZ, P0 ;  /* 0x000000ff0e0e7207 */ /* 0x000fe20000000000 */
[----:B------:R-:W-:Y:S01]  /*4dc0*/  VOTEU.ALL UP0, P1 ;  /* 0x0000000000ff7886 */ /* 0x000fe20000800000 */
[----:B------:R-:W-:Y:S01]  /*4dd0*/  LOP3.LUT R13, R13, R0, RZ, 0x3c, !PT ;  /* 0x000000000d0d7212 */ /* 0x000fe200078e3cff */
[----:B------:R-:W-:Y:S01]  /*4de0*/  IMAD.U32 R6, RZ, RZ, UR5 ;  /* 0x00000005ff067e24 */ /* 0x000fe2000f8e00ff */
[----:B------:R-:W-:Y:S02]  /*4df0*/  UIADD3 UR46, UPT, UPT, UR7, UR57, URZ ;  /* 0x00000039072e7290 */ /* 0x000fe4000fffe0ff */
[----:B------:R-:W-:Y:S03]  /*4e00*/  UIADD3 UR45, UPT, UPT, UR13, UR60, URZ ;  /* 0x0000003c0d2d7290 */ /* 0x000fe6000fffe0ff */
[----:B------:R-:W-:Y:S01]  /*4e10*/  IMAD.U32 R7, RZ, RZ, UR4 ;  /* 0x00000004ff077e24 */ /* 0x000fe2000f8e00ff */
[----:B------:R-:W-:Y:S04]  /*4e20*/  @!P1 R2UR UR4, R6 ;  /* 0x00000000060492ca */ /* 0x000fe800000e0000 */
[----:B------:R-:W-:Y:S11]  /*4e30*/  @!P1 R2UR UR5, R7 ;  /* 0x00000000070592ca */ /* 0x000ff600000e0000 */
[----:B------:R-:W-:Y:S02]  /*4e40*/  @!UPT UIADD3 URZ, UPT, UPT, URZ, URZ, URZ ;  /* 0x000000fffffff290 */ /* 0x000fe4000fffe0ff */
[----:B------:R2:W-:Y:S01]  /*4e50*/  @!UP0 UTMALDG.3D [UR8], [UR4], desc[UR18] ;  /* 0x00001208040085b4 */ /* 0x0005e20008011000 */
[----:B------:R2:W-:Y:S01]  /*4e60*/  @!P1 SYNCS.ARRIVE.TRANS64.RED.A0TR RZ, [UR17+0x30], R12 ;  /* 0x0000300cffff99a7 */ /* 0x0005e20008300411 */
[----:B------:R-:W-:Y:S01]  /*4e70*/  SYNCS.ARRIVE.TRANS64.RED.A1T0 RZ, [UR55], RZ ;  /* 0x000000ffffff79a7 */ /* 0x000fe20008100437 */
[----:B------:R-:W-:Y:S05]  /*4e80*/  BRA.U UP1, `(.L_x_92) ;  /* 0xfffffff5018c7547 */ /* 0x000fea000b83ffff */
[----:B------:R-:W-:Y:S07]  /*4e90*/  MOV R0, UR17 ;  /* 0x0000001100007c02 */ /* 0x000fee0008000f00 */
.L_x_93:
[----:B-1----:R-:W-:-:S04]  /*4ea0*/  SHF.L.U32 R2, R15, 0x1f, RZ ;  /* 0x0000001f0f027819 */ /* 0x002fc800000006ff */
[----:B------:R1:W3:Y:S03]  /*4eb0*/  SYNCS.PHASECHK.TRANS64.TRYWAIT P0, [R0+URZ+0x38], R2 ;  /* 0x00003802000075a7 */ /* 0x0002e600080011ff */
[----:B---3--:R-:W-:Y:S05]  /*4ec0*/  @!P0 NANOSLEEP.SYNCS 0x989680 ;  /* 0x009896800000895d */ /* 0x008fea0003900000 */
[----:B------:R-:W3:Y:S02]  /*4ed0*/  @!P0 SYNCS.PHASECHK.TRANS64 P0, [R0+URZ+0x38], R2 ;  /* 0x00003802000085a7 */ /* 0x000ee400080010ff */
[----:B--23--:R-:W-:Y:S05]  /*4ee0*/  @P0 EXIT ;  /* 0x000000000000094d */ /* 0x00cfea0003800000 */
[----:B------:R-:W-:Y:S05]  /*4ef0*/  BRA `(.L_x_93) ;  /* 0xfffffffc00e87947 */ /* 0x000fea000383ffff */
.L_x_84:
[----:B------:R-:W-:-:S06]  /*4f00*/  UISETP.GE.AND UP0, UPT, UR18, 0x4, UPT ;  /* 0x000000041200788c */ /* 0x000fcc000bf06270 */
[----:B------:R-:W-:-:S13]  /*4f10*/  PLOP3.LUT P0, PT, PT, PT, UP0, 0x80, 0x8 ;  /* 0x000000000008781c */ /* 0x000fda0003f0f008 */
[----:B------:R-:W-:Y:S05]  /*4f20*/  @!P0 EXIT ;  /* 0x000000000000894d */ /* 0x000fea0003800000 */
[----:B------:R-:W-:Y:S01]  /*4f30*/  BAR.SYNC.DEFER_BLOCKING 0x6, 0xa0 ;  /* 0x0182800000007b1d */ /* 0x000fe20000010000 */
[C---:B------:R-:W-:Y:S01]  /*4f40*/  IMAD.SHL.U32 R6, R78.reuse, 0x40, RZ ;  /* 0x000000404e067824 */ /* 0x040fe200078e00ff */
[----:B------:R-:W-:Y:S01]  /*4f50*/  SHF.R.U32.HI R7, RZ, 0x1, R78 ;  /* 0x00000001ff077819 */ /* 0x000fe2000001164e */
[C---:B------:R-:W-:Y:S01]  /*4f60*/  IMAD.SHL.U32 R4, R78.reuse, 0x8, RZ ;  /* 0x000000084e047824 */ /* 0x040fe200078e00ff */
[----:B------:R-:W-:Y:S01]  /*4f70*/  CS2R R86, SRZ ;  /* 0x0000000000567805 */ /* 0x000fe2000001ff00 */
[----:B------:R-:W-:Y:S01]  /*4f80*/  IMAD.U32 R37, R78, 0x10000, RZ ;  /* 0x000100004e257824 */ /* 0x000fe200078e00ff */
[----:B------:R-:W-:Y:S01]  /*4f90*/  UMOV UR44, 0x400 ;  /* 0x00000400002c7882 */ /* 0x000fe20000000000 */
[C---:B------:R-:W-:Y:S01]  /*4fa0*/  LOP3.LUT R5, R6.reuse, 0x180, RZ, 0xc0, !PT ;  /* 0x0000018006057812 */ /* 0x040fe200078ec0ff */
[----:B------:R-:W-:Y:S01]  /*4fb0*/  ULEA UR44, UR55, UR44, 0x18 ;  /* 0x0000002c372c7291 */ /* 0x000fe2000f8ec0ff */
[----:B------:R-:W-:Y:S01]  /*4fc0*/  LOP3.LUT R6, R6, 0x640, RZ, 0xc0, !PT ;  /* 0x0000064006067812 */ /* 0x000fe200078ec0ff */
[----:B------:R-:W1:Y:S01]  /*4fd0*/  LDC.64 R74, c[0x0][0x888] ;  /* 0x00022200ff4a7b82 */ /* 0x000e620000000a00 */
[----:B------:R-:W-:Y:S01]  /*4fe0*/  LOP3.LUT R4, R5, 0x30, R4, 0xf8, !PT ;  /* 0x0000003005047812 */ /* 0x000fe200078ef804 */
[----:B------:R-:W-:Y:S01]  /*4ff0*/  IMAD.SHL.U32 R5, R82, 0x800, RZ ;  /* 0x0000080052057824 */ /* 0x000fe200078e00ff */
[----:B------:R-:W-:Y:S01]  /*5000*/  UIADD3 UR4, UPT, UPT, UR44, 0x1200, URZ ;  /* 0x000012002c047890 */ /* 0x000fe2000fffe0ff */
[----:B------:R-:W-:Y:S01]  /*5010*/  IMAD.SHL.U32 R79, R78, 0x10, RZ ;  /* 0x000000104e4f7824 */ /* 0x000fe200078e00ff */
[----:B------:R-:W-:Y:S01]  /*5020*/  LOP3.LUT R4, R4, 0x20, R7, 0x78, !PT ;  /* 0x0000002004047812 */ /* 0x000fe200078e7807 */
[----:B------:R-:W-:Y:S01]  /*5030*/  IMAD.MOV.U32 R36, RZ, RZ, RZ ;  /* 0x000000ffff247224 */ /* 0x000fe200078e00ff */
[----:B------:R-:W-:Y:S01]  /*5040*/  LOP3.LUT R5, R6, 0x800, R5, 0xf8, !PT ;  /* 0x0000080006057812 */ /* 0x000fe200078ef805 */
[----:B------:R-:W2:Y:S01]  /*5050*/  LDC.64 R76, c[0x0][0x890] ;  /* 0x00022400ff4c7b82 */ /* 0x000ea20000000a00 */
[----:B------:R-:W-:-:S02]  /*5060*/  LOP3.LUT R79, R79, 0x20, RZ, 0xc0, !PT ;  /* 0x000000204f4f7812 */ /* 0x000fc400078ec0ff */
[----:B------:R-:W-:Y:S02]  /*5070*/  CS2R R84, SRZ ;  /* 0x0000000000547805 */ /* 0x000fe4000001ff00 */
[----:B------:R-:W-:Y:S01]  /*5080*/  LOP3.LUT R80, R5, R4, RZ, 0xfc, !PT ;  /* 0x0000000405507212 */ /* 0x000fe200078efcff */
[----:B------:R-:W-:Y:S01]  /*5090*/  IMAD.SHL.U32 R5, R82, 0x200000, RZ ;  /* 0x0020000052057824 */ /* 0x000fe200078e00ff */
[----:B------:R-:W3:Y:S01]  /*50a0*/  LDCU UR53, c[0x0][0x370] ;  /* 0x00006e00ff3577ac */ /* 0x000ee20008000800 */
[----:B------:R-:W4:Y:S01]  /*50b0*/  LDS R0, [UR44+0x100] ;  /* 0x0001002cff007984 */ /* 0x000f220008000800 */
[----:B------:R-:W-:Y:S01]  /*50c0*/  IMAD.U32 R88, RZ, RZ, UR4 ;  /* 0x00000004ff587e24 */ /* 0x000fe2000f8e00ff */
[----:B------:R-:W1:Y:S01]  /*50d0*/  LDC.64 R72, c[0x0][0x8b0] ;  /* 0x00022c00ff487b82 */ /* 0x000e620000000a00 */
[----:B------:R-:W-:Y:S01]  /*50e0*/  LOP3.LUT R5, R5, 0x200000, RZ, 0xc0, !PT ;  /* 0x0020000005057812 */ /* 0x000fe200078ec0ff */
[----:B------:R-:W-:Y:S01]  /*50f0*/  VIADD R4, R80, UR44 ;  /* 0x0000002c50047c36 */ /* 0x000fe20008000000 */
[----:B------:R-:W1:Y:S02]  /*5100*/  LDCU.64 UR62, c[0x0][0x348] ;  /* 0x00006900ff3e77ac */ /* 0x000e640008000a00 */
[----:B------:R-:W-:-:S02]  /*5110*/  LOP3.LUT R37, R5, 0x400000, R37, 0xf8, !PT ;  /* 0x0040000005257812 */ /* 0x000fc400078ef825 */
[----:B------:R-:W-:Y:S01]  /*5120*/  IADD3 R79, PT, PT, -R79, 0x200, R4 ;  /* 0x000002004f4f7810 */ /* 0x000fe20007ffe104 */
[----:B------:R-:W1:Y:S01]  /*5130*/  LDC.64 R70, c[0x0][0x8a8] ;  /* 0x00022a00ff467b82 */ /* 0x000e620000000a00 */
[----:B------:R-:W1:Y:S01]  /*5140*/  LDCU UR41, c[0x0][0xb0c] ;  /* 0x00016180ff2977ac */ /* 0x000e620008000800 */
[----:B------:R-:W1:Y:S01]  /*5150*/  LDCU UR39, c[0x0][0xb30] ;  /* 0x00016600ff2777ac */ /* 0x000e620008000800 */
[----:B------:R-:W1:Y:S01]  /*5160*/  LDCU.64 UR58, c[0x0][0x888] ;  /* 0x00011100ff3a77ac */ /* 0x000e620008000a00 */
[----:B------:R-:W1:Y:S01]  /*5170*/  LDCU.64 UR42, c[0x0][0xb28] ;  /* 0x00016500ff2a77ac */ /* 0x000e620008000a00 */
[----:B------:R-:W1:Y:S01]  /*5180*/  LDCU.128 UR48, c[0x0][0xb10] ;  /* 0x00016200ff3077ac */ /* 0x000e620008000c00 */
[----:B------:R-:W1:Y:S01]  /*5190*/  LDCU UR52, c[0x0][0x374] ;  /* 0x00006e80ff3477ac */ /* 0x000e620008000800 */
[----:B------:R-:W-:Y:S01]  /*51a0*/  UIADD3 UR56, UPT, UPT, UR44, 0x200, URZ ;  /* 0x000002002c387890 */ /* 0x000fe2000fffe0ff */
[----:B--234-:R-:W-:-:S11]  /*51b0*/  IMAD.IADD R37, R0, 0x1, R37 ;  /* 0x0000000100257824 */ /* 0x01cfd600078e0225 */
.L_x_111:
[----:B------:R-:W-:Y:S02]  /*51c0*/  LEA R3, R84, UR44, 0x3 ;  /* 0x0000002c54037c11 */ /* 0x000fe4000f8e18ff */
[----:B------:R-:W-:Y:S02]  /*51d0*/  SHF.L.U32 R0, R86, 0x1f, RZ ;  /* 0x0000001f56007819 */ /* 0x000fe400000006ff */
[----:B------:R-:W-:Y:S02]  /*51e0*/  LEA R4, R84, UR44, 0x4 ;  /* 0x0000002c54047c11 */ /* 0x000fe4000f8e20ff */
[----:B--2---:R-:W2:Y:S02]  /*51f0*/  SYNCS.PHASECHK.TRANS64.TRYWAIT P0, [R3+URZ+0x50], R0 ;  /* 0x00005000030075a7 */ /* 0x004ea400080011ff */
[----:B-12---:R-:W-:Y:S05]  /*5200*/  @!P0 BRA `(.L_x_94) ;  /* 0x0000002000e08947 */ /* 0x006fea0003800000 */
.L_x_144:
[----:B------:R-:W3:Y:S01]  /*5210*/  LDS.128 R4, [R4+0xe0] ;  /* 0x0000e00004047984 */ /* 0x000ee20000000c00 */
[----:B------:R-:W-:Y:S01]  /*5220*/  UISETP.GE.AND UP0, UPT, UR40, 0x1, UPT ;  /* 0x000000012800788c */ /* 0x000fe2000bf06270 */
[----:B------:R-:W-:Y:S01]  /*5230*/  @!PT LDS RZ, [RZ] ;  /* 0x00000000fffff984 */ /* 0x000fe20000000800 */
[----:B------:R-:W-:Y:S01]  /*5240*/  @!PT LDS RZ, [RZ] ;  /* 0x00000000fffff984 */ /* 0x000fe20000000800 */
[----:B------:R-:W-:Y:S01]  /*5250*/  @!PT LDS RZ, [RZ] ;  /* 0x00000000fffff984 */ /* 0x000fe20000000800 */
[----:B------:R-:W-:Y:S01]  /*5260*/  @!PT LDS RZ, [RZ] ;  /* 0x00000000fffff984 */ /* 0x000fe20000000800 */
[----:B------:R4:W-:Y:S06]  /*5270*/  MEMBAR.ALL.CTA ;  /* 0x0000000000007992 */ /* 0x0009ec0000008000 */
[----:B----4-:R-:W4:Y:S01]  /*5280*/  FENCE.VIEW.ASYNC.S ;  /* 0x00000000000073c6 */ /* 0x010f220000000000 */
[----:B---3--:R-:W-:Y:S11]  /*5290*/  LOP3.LUT P0, RZ, R6, 0x1, RZ, 0xc0, !PT ;  /* 0x0000000106ff7812 */ /* 0x008ff6000780c0ff */
[----:B------:R-:W-:Y:S02]  /*52a0*/  @!UPT UIADD3 URZ, UPT, UPT, URZ, URZ, URZ ;  /* 0x000000fffffff290 */ /* 0x000fe4000fffe0ff */
[----:B----4-:R-:W-:Y:S01]  /*52b0*/  VOTEU.ANY UP1, P0 ;  /* 0x0000000000ff7886 */ /* 0x010fe20000020100 */
[----:B------:R-:W-:Y:S01]  /*52c0*/  PLOP3.LUT P0, PT, PT, PT, UP1, 0x80, 0x8 ;  /* 0x000000000008781c */ /* 0x000fe20003f0f018 */
[----:B------:R-:W-:Y:S11]  /*52d0*/  UP2UR UR47, UPR, URZ, 0x2 ;  /* 0x00000002ff2f7883 */ /* 0x000ff60008000000 */
[----:B------:R-:W-:Y:S01]  /*52e0*/  @!UPT UIADD3 URZ, UPT, UPT, URZ, URZ, URZ ;  /* 0x000000fffffff290 */ /* 0x000fe2000fffe0ff */
        /* <DEDUP_REMOVED lines=13> */
[----:B------:R-:W3:Y:S01]  /*53c0*/  LDCU UR12, c[0x0][0xb20] ;  /* 0x00016400ff0c77ac */ /* 0x000ee20008000800 */
[----:B-1----:R-:W-:Y:S02]  /*53d0*/  UIMAD.WIDE.U32 UR4, UR52, UR51, URZ ;  /* 0x00000033340472a5 */ /* 0x002fe4000f8e00ff */
[----:B------:R-:W-:Y:S02]  /*53e0*/  UIMAD.WIDE.U32 UR6, UR53, UR48, URZ ;  /* 0x00000030350672a5 */ /* 0x000fe4000f8e00ff */
[----:B------:R-:W-:Y:S02]  /*53f0*/  UISETP.NE.AND UP0, UPT, UR50, 0x1, UPT ;  /* 0x000000013200788c */ /* 0x000fe4000bf05270 */
[----:B------:R-:W-:Y:S02]  /*5400*/  UIMAD.WIDE.U32 UR8, UR37, UR51, URZ ;  /* 0x00000033250872a5 */ /* 0x000fe4000f8e00ff */
[----:B------:R-:W-:Y:S02]  /*5410*/  UIMAD.WIDE.U32 UR10, UR38, UR48, URZ ;  /* 0x00000030260a72a5 */ /* 0x000fe4000f8e00ff */
[----:B------:R-:W-:Y:S02]  /*5420*/  UISETP.NE.AND UP1, UPT, UR41, 0x1, UPT ;  /* 0x000000012900788c */ /* 0x000fe4000bf25270 */
[----:B------:R-:W-:Y:S01]  /*5430*/  UISETP.NE.AND UP2, UPT, UR40, 0x1, UPT ;  /* 0x000000012800788c */ /* 0x000fe2000bf45270 */
[----:B------:R-:W-:Y:S02]  /*5440*/  UMOV UR4, UR5 ;  /* 0x0000000500047c82 */ /* 0x000fe40008000000 */
[----:B---3--:R-:W-:Y:S03]  /*5450*/  USHF.R.U32.HI UR5, URZ, UR12, UR4 ;  /* 0x0000000cff057299 */ /* 0x008fe60008011604 */
[----:B------:R-:W-:Y:S02]  /*5460*/  UMOV UR4, UR7 ;  /* 0x0000000700047c82 */ /* 0x000fe40008000000 */
[----:B------:R-:W-:Y:S02]  /*5470*/  USHF.R.U32.HI UR7, URZ, UR49, UR4 ;  /* 0x00000031ff077299 */ /* 0x000fe40008011604 */
[----:B------:R-:W-:Y:S02]  /*5480*/  USEL UR4, UR52, UR5, !UP0 ;  /* 0x0000000534047287 */ /* 0x000fe4000c000000 */
[----:B------:R-:W-:Y:S01]  /*5490*/  USEL UR7, UR53, UR7, !UP1 ;  /* 0x0000000735077287 */ /* 0x000fe2000c800000 */
[----:B------:R-:W-:Y:S01]  /*54a0*/  UMOV UR5, UR9 ;  /* 0x0000000900057c82 */ /* 0x000fe20008000000 */
[----:B------:R-:W-:Y:S02]  /*54b0*/  UIMAD.WIDE.U32 UR8, UR4, UR42, URZ ;  /* 0x0000002a040872a5 */ /* 0x000fe4000f8e00ff */
[----:B------:R-:W-:Y:S03]  /*54c0*/  USHF.R.U32.HI UR6, URZ, UR12, UR5 ;  /* 0x0000000cff067299 */ /* 0x000fe60008011605 */
[----:B------:R-:W-:Y:S01]  /*54d0*/  UMOV UR5, UR11 ;  /* 0x0000000b00057c82 */ /* 0x000fe20008000000 */
[----:B------:R-:W-:Y:S02]  /*54e0*/  UIMAD.WIDE.U32 UR10, UR7, UR42, URZ ;  /* 0x0000002a070a72a5 */ /* 0x000fe4000f8e00ff */
[----:B------:R-:W-:Y:S02]  /*54f0*/  USHF.R.U32.HI UR12, URZ, UR49, UR5 ;  /* 0x00000031ff0c7299 */ /* 0x000fe40008011605 */
[----:B------:R-:W-:Y:S01]  /*5500*/  USEL UR6, UR37, UR6, !UP0 ;  /* 0x0000000625067287 */ /* 0x000fe2000c000000 */
[----:B------:R-:W-:Y:S02]  /*5510*/  UMOV UR5, UR9 ;  /* 0x0000000900057c82 */ /* 0x000fe40008000000 */
[----:B------:R-:W-:Y:S01]  /*5520*/  UMOV UR10, UR11 ;  /* 0x0000000b000a7c82 */ /* 0x000fe20008000000 */
[----:B------:R-:W-:Y:S02]  /*5530*/  @UP2 USHF.R.U32.HI UR4, URZ, UR43, UR5 ;  /* 0x0000002bff042299 */ /* 0x000fe40008011605 */
[----:B------:R-:W-:Y:S02]  /*5540*/  @UP2 USHF.R.U32.HI UR7, URZ, UR43, UR10 ;  /* 0x0000002bff072299 */ /* 0x000fe4000801160a */
[----:B------:R-:W-:Y:S02]  /*5550*/  UIMAD UR4, UR40, UR4, URZ ;  /* 0x00000004280472a4 */ /* 0x000fe4000f8e02ff */
[----:B------:R-:W-:Y:S02]  /*5560*/  UIMAD.WIDE.U32 UR10, UR6, UR42, URZ ;  /* 0x0000002a060a72a5 */ /* 0x000fe4000f8e00ff */
[----:B------:R-:W-:Y:S02]  /*5570*/  USEL UR5, UR38, UR12, !UP1 ;  /* 0x0000000c26057287 */ /* 0x000fe4000c800000 */
[----:B------:R-:W-:Y:S02]  /*5580*/  UIMAD UR8, UR40, UR7, URZ ;  /* 0x00000007280872a4 */ /* 0x000fe4000f8e02ff */
[----:B------:R-:W-:Y:S03]  /*5590*/  UISETP.GE.AND UP0, UPT, UR6, UR4, UPT ;  /* 0x000000040600728c */ /* 0x000fe6000bf06270 */
[----:B------:R-:W-:Y:S01]  /*55a0*/  UMOV UR4, UR11 ;  /* 0x0000000b00047c82 */ /* 0x000fe20008000000 */
[----:B------:R-:W-:Y:S02]  /*55b0*/  UISETP.GE.OR UP0, UPT, UR5, UR8, UP0 ;  /* 0x000000080500728c */ /* 0x000fe40008706670 */
[----:B------:R-:W-:Y:S02]  /*55c0*/  USHF.R.U32.HI UR4, URZ, UR43, UR4 ;  /* 0x0000002bff047299 */ /* 0x000fe40008011604 */
[----:B------:R-:W-:Y:S02]  /*55d0*/  UIMAD.WIDE.U32 UR8, UR5, UR42, URZ ;  /* 0x0000002a050872a5 */ /* 0x000fe4000f8e00ff */
[----:B------:R-:W-:Y:S02]  /*55e0*/  USEL UR11, UR6, UR4, !UP2 ;  /* 0x00000004060b7287 */ /* 0x000fe4000d000000 */
[----:B------:R-:W-:Y:S02]  /*55f0*/  UIADD3 UR8, UPT, UPT, -UR5, URZ, URZ ;  /* 0x000000ff05087290 */ /* 0x000fe4000fffe1ff */
[----:B------:R-:W-:Y:S01]  /*5600*/  UIADD3 UR10, UPT, UPT, -UR11, URZ, URZ ;  /* 0x000000ff0b0a7290 */ /* 0x000fe2000fffe1ff */
[----:B------:R-:W-:Y:S01]  /*5610*/  @!UP0 UMOV UR4, UR9 ;  /* 0x0000000900048c82 */ /* 0x000fe20008000000 */
[----:B------:R-:W-:Y:S02]  /*5620*/  UIADD3 UR9, UPT, UPT, -UR6, URZ, URZ ;  /* 0x000000ff06097290 */ /* 0x000fe4000fffe1ff */
[----:B------:R-:W-:Y:S02]  /*5630*/  @!UP0 USHF.R.U32.HI UR4, URZ, UR43, UR4 ;  /* 0x0000002bff048299 */ /* 0x000fe40008011604 */
[----:B------:R-:W-:Y:S02]  /*5640*/  UIMAD UR10, UR40, UR10, UR6 ;  /* 0x0000000a280a72a4 */ /* 0x000fe4000f8e0206 */
[----:B------:R-:W-:Y:S04]  /*5650*/  @!UP0 USEL UR4, UR5, UR4, !UP2 ;  /* 0x0000000405048287 */ /* 0x000fe8000d000000 */
[----:B------:R-:W-:Y:S02]  /*5660*/  @!UP0 UIMAD UR10, UR7, UR10, UR4 ;  /* 0x0000000a070a82a4 */ /* 0x000fe4000f8e0204 */
[----:B------:R-:W-:Y:S02]  /*5670*/  @!UP0 UIADD3 UR11, UPT, UPT, UR11, -UR4, URZ ;  /* 0x800000040b0b8290 */ /* 0x000fe4000fffe0ff */
[----:B------:R-:W-:Y:S02]  /*5680*/  UIMAD UR7, UR41, UR8, UR38 ;  /* 0x00000008290772a4 */ /* 0x000fe4000f8e0226 */
[----:B------:R-:W-:Y:S02]  /*5690*/  @!UP0 UIMAD UR6, UR11, UR40, UR5 ;  /* 0x000000280b0682a4 */ /* 0x000fe4000f8e0205 */
[----:B------:R-:W-:Y:S01]  /*56a0*/  UIMAD UR4, UR50, UR9, UR37 ;  /* 0x00000009320472a4 */ /* 0x000fe2000f8e0225 */
[----:B------:R-:W-:Y:S02]  /*56b0*/  @!UP0 UMOV UR5, UR10 ;  /* 0x0000000a00058c82 */ /* 0x000fe40008000000 */
[----:B------:R-:W-:Y:S02]  /*56c0*/  UIMAD UR38, UR5, UR41, UR7 ;  /* 0x00000029052672a4 */ /* 0x000fe4000f8e0207 */
[----:B------:R-:W-:Y:S11]  /*56d0*/  UIMAD UR37, UR6, UR50, UR4 ;  /* 0x00000032062572a4 */ /* 0x000ff6000f8e0204 */
[----:B------:R-:W-:Y:S01]  /*56e0*/  @!UPT UIADD3 URZ, UPT, UPT, URZ, URZ, URZ ;  /* 0x000000fffffff290 */ /* 0x000fe2000fffe0ff */
.L_x_95:
[----:B-1----:R-:W-:Y:S01]  /*56f0*/  UISETP.NE.AND UP0, UPT, UR39, 0x1, UPT ;  /* 0x000000012700788c */ /* 0x002fe2000bf05270 */
[----:B------:R-:W-:Y:S10]  /*5700*/  IADD3 R84, PT, PT, R84, 0x1, RZ ;  /* 0x0000000154547810 */ /* 0x000ff40007ffe0ff */
[----:B------:R-:W1:Y:S01]  /*5710*/  @!UP0 LDCU.128 UR12, c[0x0][0xb10] ;  /* 0x00016200ff0c87ac */ /* 0x000e620008000c00 */
[----:B------:R-:W3:Y:S01]  /*5720*/  @!UP0 LDCU UR5, c[0x0][0xb0c] ;  /* 0x00016180ff0587ac */ /* 0x000ee20008000800 */
[----:B------:R-:W4:Y:S01]  /*5730*/  @!UP0 LDCU UR10, c[0x0][0xb20] ;  /* 0x00016400ff0a87ac */ /* 0x000f220008000800 */
[----:B-1----:R-:W-:Y:S02]  /*5740*/  UIMAD.WIDE.U32 UR8, UR38, UR12, URZ ;  /* 0x0000000c260872a5 */ /* 0x002fe4000f8e00ff */
[----:B------:R-:W-:Y:S02]  /*5750*/  UIMAD.WIDE.U32 UR6, UR37, UR15, URZ ;  /* 0x0000000f250672a5 */ /* 0x000fe4000f8e00ff */
[----:B------:R-:W-:Y:S03]  /*5760*/  @!UP0 UISETP.NE.AND UP1, UPT, UR14, 0x1, UPT ;  /* 0x000000010e00888c */ /* 0x000fe6000bf25270 */
[----:B------:R-:W-:Y:S01]  /*5770*/  @!UP0 UMOV UR4, UR9 ;  /* 0x0000000900048c82 */ /* 0x000fe20008000000 */
[----:B---3--:R-:W-:Y:S02]  /*5780*/  @!UP0 UISETP.NE.AND UP2, UPT, UR5, 0x1, UPT ;  /* 0x000000010500888c */ /* 0x008fe4000bf45270 */
[----:B------:R-:W-:Y:S01]  /*5790*/  @!UP0 USHF.R.U32.HI UR4, URZ, UR13, UR4 ;  /* 0x0000000dff048299 */ /* 0x000fe20008011604 */
[----:B------:R-:W-:Y:S02]  /*57a0*/  @!UP0 UMOV UR6, UR7 ;  /* 0x0000000700068c82 */ /* 0x000fe40008000000 */
[----:B----4-:R-:W-:Y:S02]  /*57b0*/  @!UP0 USHF.R.U32.HI UR6, URZ, UR10, UR6 ;  /* 0x0000000aff068299 */ /* 0x010fe40008011606 */
[----:B------:R-:W-:Y:S02]  /*57c0*/  @!UP0 USEL UR7, UR38, UR4, !UP2 ;  /* 0x0000000426078287 */ /* 0x000fe4000d000000 */
[----:B------:R-:W-:Y:S04]  /*57d0*/  @!UP0 USEL UR6, UR37, UR6, !UP1 ;  /* 0x0000000625068287 */ /* 0x000fe8000c800000 */
[----:B------:R-:W-:Y:S02]  /*57e0*/  @!UP0 UIADD3 UR4, UPT, UPT, -UR7, UR6, URZ ;  /* 0x0000000607048290 */ /* 0x000fe4000fffe1ff */
[----:B------:R-:W-:Y:S02]  /*57f0*/  @!UP0 UIADD3 UR6, UPT, UPT, UR7, -UR6, URZ ;  /* 0x8000000607068290 */ /* 0x000fe4000fffe0ff */
[----:B------:R-:W-:Y:S02]  /*5800*/  @!UP0 UIMAD UR38, UR4, UR5, UR38 ;  /* 0x00000005042682a4 */ /* 0x000fe4000f8e0226 */
[----:B------:R-:W-:Y:S02]  /*5810*/  @!UP0 UIMAD UR37, UR6, UR14, UR37 ;  /* 0x0000000e062582a4 */ /* 0x000fe4000f8e0225 */
[----:B------:R-:W-:Y:S09]  /*5820*/  ULOP3.LUT UP0, URZ, UR56, 0x1b0, URZ, 0xc0, !UPT ;  /* 0x000001b038ff7892 */ /* 0x000ff2000f80c0ff */
[----:B------:R-:W-:Y:S05]  /*5830*/  BRA.U !UP0, `(.L_x_96) ;  /* 0x0000000108407547 */ /* 0x000fea000b800000 */
[----:B------:R-:W1:Y:S01]  /*5840*/  LDCU.64 UR8, c[0x4][0x80] ;  /* 0x01001000ff0877ac */ /* 0x000e620008000a00 */
[----:B------:R-:W-:Y:S01]  /*5850*/  MOV R3, 0x0 ;  /* 0x0000000000037802 */ /* 0x000fe20000000f00 */
[----:B------:R-:W-:Y:S02]  /*5860*/  HFMA2 R12, -RZ, RZ, 0, 5.9604644775390625e-08 ;  /* 0x00000001ff0c7431 */ /* 0x000fe400000001ff */
[----:B------:R-:W-:Y:S02]  /*5870*/  IMAD.MOV.U32 R8, RZ, RZ, 0x70 ;  /* 0x00000070ff087424 */ /* 0x000fe400078e00ff */
[----:B------:R-:W-:Y:S01]  /*5880*/  IMAD.MOV.U32 R13, RZ, RZ, RZ ;  /* 0x000000ffff0d7224 */ /* 0x000fe200078e00ff */
[----:B------:R-:W3:Y:S01]  /*5890*/  LDCU.64 UR6, c[0x4][0x88] ;  /* 0x01001100ff0677ac */ /* 0x000ee20008000a00 */
[----:B------:R-:W4:Y:S01]  /*58a0*/  LDC.64 R2, c[0x4][R3] ;  /* 0x0100000003027b82 */ /* 0x000f220000000a00 */
[----:B------:R-:W2:Y:S01]  /*58b0*/  LDCU.64 UR4, c[0x4][0x8] ;  /* 0x01000100ff0477ac */ /* 0x000ea20008000a00 */
[----:B-1----:R-:W-:Y:S01]  /*58c0*/  MOV R5, UR9 ;  /* 0x0000000900057c02 */ /* 0x002fe20008000f00 */
[----:B------:R-:W-:Y:S01]  /*58d0*/  IMAD.U32 R4, RZ, RZ, UR8 ;  /* 0x00000008ff047e24 */ /* 0x000fe2000f8e00ff */
[----:B---3--:R-:W-:Y:S01]  /*58e0*/  MOV R7, UR7 ;  /* 0x0000000700077c02 */ /* 0x008fe20008000f00 */
[----:B------:R-:W-:Y:S01]  /*58f0*/  IMAD.U32 R6, RZ, RZ, UR6 ;  /* 0x00000006ff067e24 */ /* 0x000fe2000f8e00ff */
[----:B--2---:R-:W-:Y:S01]  /*5900*/  MOV R11, UR5 ;  /* 0x00000005000b7c02 */ /* 0x004fe20008000f00 */
[----:B------:R-:W-:Y:S02]  /*5910*/  IMAD.U32 R10, RZ, RZ, UR4 ;  /* 0x00000004ff0a7e24 */ /* 0x000fe4000f8e00ff */
[----:B------:R-:W-:Y:S07]  /*5920*/  LEPC R20, `(.L_x_96) ;  /* 0x000000001014794e */ /* 0x000fee0000000000 */
[----:B----45:R-:W-:Y:S05]  /*5930*/  CALL.ABS.NOINC R2 ;  /* 0x0000000002007343 */ /* 0x030fea0003c00000 */
.L_x_96:
[----:B------:R-:W-:Y:S01]  /*5940*/  LOP3.LUT P0, RZ, R88, 0x1b0, RZ, 0xc0, !PT ;  /* 0x000001b058ff7812 */ /* 0x000fe2000780c0ff */
[----:B------:R-:W-:Y:S11]  /*5950*/  BSSY.RECONVERGENT B6, `(.L_x_97) ;  /* 0x0000013000067945 */ /* 0x000ff60003800200 */
[----:B------:R-:W-:Y:S01]  /*5960*/  @!UPT UIADD3 URZ, UPT, UPT, URZ, URZ, URZ ;  /* 0x000000fffffff290 */ /* 0x000fe2000fffe0ff */
[----:B------:R-:W-:Y:S05]  /*5970*/  @!P0 BRA `(.L_x_98) ;  /* 0x0000000000408947 */ /* 0x000fea0003800000 */
        /* <DEDUP_REMOVED lines=16> */
.L_x_98:
[----:B------:R-:W-:Y:S05]  /*5a80*/  BSYNC.RECONVERGENT B6 ;  /* 0x0000000000067941 */ /* 0x000fea0003800200 */
.L_x_97:
[----:B------:R-:W-:Y:S01]  /*5a90*/  ISETP.NE.U32.AND P3, PT, R76, RZ, PT ;  /* 0x000000ff4c00720c */ /* 0x000fe20003f65070 */
[----:B------:R-:W-:Y:S01]  /*5aa0*/  UISETP.NE.AND UP1, UPT, UR61, URZ, UPT ;  /* 0x000000ff3d00728c */ /* 0x000fe2000bf25270 */
[----:B------:R-:W-:Y:S02]  /*5ab0*/  ISETP.NE.U32.AND P4, PT, R72, RZ, PT ;  /* 0x000000ff4800720c */ /* 0x000fe40003f85070 */
[----:B------:R-:W-:Y:S02]  /*5ac0*/  ISETP.NE.AND.EX P3, PT, R77, RZ, PT, P3 ;  /* 0x000000ff4d00720c */ /* 0x000fe40003f65330 */
[----:B------:R-:W-:Y:S02]  /*5ad0*/  PLOP3.LUT P1, PT, PT, PT, PT, 0x8, 0x80 ;  /* 0x000000000080781c */ /* 0x000fe40003f2e170 */
[----:B------:R-:W-:Y:S02]  /*5ae0*/  PLOP3.LUT P0, PT, PT, PT, UP1, 0x80, 0x8 ;  /* 0x000000000008781c */ /* 0x000fe40003f0f018 */
[----:B------:R-:W-:Y:S02]  /*5af0*/  ISETP.NE.AND.EX P4, PT, R73, RZ, PT, P4 ;  /* 0x000000ff4900720c */ /* 0x000fe40003f85340 */
[----:B------:R-:W1:Y:S09]  /*5b00*/  @UP1 LDCU.64 UR4, c[0x0][0x888] ;  /* 0x00011100ff0417ac */ /* 0x000e720008000a00 */
[----:B------:R-:W-:Y:S01]  /*5b10*/  @P0 PLOP3.LUT P1, PT, P3, PT, PT, 0x80, 0x8 ;  /* 0x000000000008081c */ /* 0x000fe20001f2f070 */
[----:B-1----:R-:W-:Y:S04]  /*5b20*/  @UP1 UISETP.NE.U32.AND UP0, UPT, UR4, URZ, UPT ;  /* 0x000000ff0400128c */ /* 0x002fe8000bf05070 */
[----:B------:R-:W-:Y:S04]  /*5b30*/  @UP1 UISETP.NE.AND.EX UP0, UPT, UR5, URZ, UPT, UP0 ;  /* 0x000000ff0500128c */ /* 0x000fe8000bf05300 */
[----:B------:R-:W-:Y:S01]  /*5b40*/  @UP1 USEL UR4, URZ, 0xffffffff, UP0 ;  /* 0xffffffffff041887 */ /* 0x000fe20008000000 */
[----:B------:R-:W-:Y:S11]  /*5b50*/  @!P3 BRA `(.L_x_99) ;  /* 0x000000000030b947 */ /* 0x000ff60003800000 */
[----:B------:R-:W-:Y:S01]  /*5b60*/  ISETP.NE.U32.AND P2, PT, R74, RZ, PT ;  /* 0x000000ff4a00720c */ /* 0x000fe20003f45070 */
[----:B------:R-:W1:Y:S01]  /*5b70*/  LDCU.64 UR6, c[0x0][0x358] ;  /* 0x00006b00ff0677ac */ /* 0x000e620008000a00 */
[----:B------:R-:W-:Y:S02]  /*5b80*/  IMAD.MOV.U32 R81, RZ, RZ, 0x1 ;  /* 0x00000001ff517424 */ /* 0x000fe400078e00ff */
[----:B------:R-:W-:Y:S11]  /*5b90*/  ISETP.NE.AND.EX P2, PT, R75, RZ, PT, P2 ;  /* 0x000000ff4b00720c */ /* 0x000ff60003f45320 */
[----:B------:R-:W-:Y:S02]  /*5ba0*/  @!UPT UIADD3 URZ, UPT, UPT, URZ, URZ, URZ ;  /* 0x000000fffffff290 */ /* 0x000fe4000fffe0ff */
[----:B------:R-:W3:Y:S01]  /*5bb0*/  @P2 LDC.64 R2, c[0x0][0x888] ;  /* 0x00022200ff022b82 */ /* 0x000ee20000000a00 */
[----:B--2---:R-:W-:Y:S04]  /*5bc0*/  @P2 IMAD R0, R76, UR36, RZ ;  /* 0x000000244c002c24 */ /* 0x004fe8000f8e02ff */
[----:B---3--:R-:W-:Y:S04]  /*5bd0*/  @P2 IMAD.WIDE R2, R0, 0x4, R2 ;  /* 0x0000000400022825 */ /* 0x008fe800078e0202 */
[----:B------:R-:W-:Y:S01]  /*5be0*/  HFMA2 R0, -RZ, RZ, 0, 5.9604644775390625e-08 ;  /* 0x00000001ff007431 */ /* 0x000fe200000001ff */
[----:B-1---5:R1:W5:Y:S04]  /*5bf0*/  @P2 LDG.E R40, desc[UR6][R2.64] ;  /* 0x0000000602282981 */ /* 0x022368000c1e1900 */
[----:B------:R-:W-:Y:S01]  /*5c00*/  @!P2 PRMT R81, R0, 0x7610, R81 ;  /* 0x000076100051a816 */ /* 0x000fe20000000051 */
[----:B-1----:R-:W3:Y:S06]  /*5c10*/  @!P2 LDC R40, c[0x0][0x880] ;  /* 0x00022000ff28ab82 */ /* 0x002eec0000000800 */
.L_x_99:
[----:B------:R-:W-:Y:S05]  /*5c20*/  @!P4 BRA `(.L_x_100) ;  /* 0x000000000024c947 */ /* 0x000fea0003800000 */
[----:B------:R-:W-:Y:S01]  /*5c30*/  ISETP.NE.U32.AND P2, PT, R70, RZ, PT ;  /* 0x000000ff4600720c */ /* 0x000fe20003f45070 */
[----:B------:R-:W1:Y:S03]  /*5c40*/  LDCU.64 UR6, c[0x0][0x358] ;  /* 0x00006b00ff0677ac */ /* 0x000e660008000a00 */
[----:B------:R-:W-:Y:S11]  /*5c50*/  ISETP.NE.AND.EX P2, PT, R71, RZ, PT, P2 ;  /* 0x000000ff4700720c */ /* 0x000ff60003f45320 */
[----:B------:R-:W-:Y:S02]  /*5c60*/  @!UPT UIADD3 URZ, UPT, UPT, URZ, URZ, URZ ;  /* 0x000000fffffff290 */ /* 0x000fe4000fffe0ff */
[----:B------:R-:W4:Y:S01]  /*5c70*/  @P2 LDC.64 R2, c[0x0][0x8a8] ;  /* 0x00022a00ff022b82 */ /* 0x000f220000000a00 */
[----:B--2---:R-:W-:Y:S04]  /*5c80*/  @P2 IMAD R0, R72, UR36, RZ ;  /* 0x0000002448002c24 */ /* 0x004fe8000f8e02ff */
[----:B----4-:R-:W-:Y:S05]  /*5c90*/  @P2 IMAD.WIDE R2, R0, 0x4, R2 ;  /* 0x0000000400022825 */ /* 0x010fea00078e0202 */
[----:B-1---5:R1:W5:Y:S02]  /*5ca0*/  @P2 LDG.E R38, desc[UR6][R2.64] ;  /* 0x0000000602262981 */ /* 0x022364000c1e1900 */
[----:B-1----:R-:W4:Y:S02]  /*5cb0*/  @!P2 LDC R38, c[0x0][0x8a0] ;  /* 0x00022800ff26ab82 */ /* 0x002f240000000800 */
.L_x_100:
[----:B---3-5:R-:W-:Y:S01]  /*5cc0*/  @P0 ISETP.NE.AND P4, PT, R40, RZ, PT ;  /* 0x000000ff2800020c */ /* 0x028fe20003f85270 */
[----:B--2---:R-:W-:Y:S01]  /*5cd0*/  IMAD.U32 R0, RZ, RZ, UR4 ;  /* 0x00000004ff007e24 */ /* 0x004fe2000f8e00ff */
[----:B------:R-:W-:Y:S01]  /*5ce0*/  @P0 LOP3.LUT P2, RZ, R81, 0xff, RZ, 0xc0, !PT ;  /* 0x000000ff51ff0812 */ /* 0x000fe2000784c0ff */
[----:B------:R-:W-:Y:S01]  /*5cf0*/  BSSY B1, `(.L_x_101) ;  /* 0x0000034000017945 */ /* 0x000fe20003800000 */
[----:B------:R-:W-:Y:S02]  /*5d00*/  @P0 SEL R2, RZ, 0xffffffff, P4 ;  /* 0xffffffffff020807 */ /* 0x000fe40002000000 */
[----:B------:R-:W-:Y:S02]  /*5d10*/  CS2R R50, SRZ ;  /* 0x0000000000327805 */ /* 0x000fe4000001ff00 */
[----:B------:R-:W-:Y:S02]  /*5d20*/  LEA R83, R36, UR44, 0x3 ;  /* 0x0000002c24537c11 */ /* 0x000fe4000f8e18ff */
[----:B------:R-:W-:Y:S02]  /*5d30*/  CS2R R48, SRZ ;  /* 0x0000000000307805 */ /* 0x000fe4000001ff00 */
[----:B------:R-:W-:Y:S02]  /*5d40*/  @P1 SEL R2, R0, R2, !P2 ;  /* 0x0000000200021207 */ /* 0x000fe40005000000 */
[----:B------:R-:W-:Y:S02]  /*5d50*/  CS2R R46, SRZ ;  /* 0x00000000002e7805 */ /* 0x000fe4000001ff00 */
[----:B------:R-:W-:Y:S02]  /*5d60*/  SHF.L.U32 R4, R87, 0x1f, RZ ;  /* 0x0000001f57047819 */ /* 0x000fe400000006ff */
[----:B------:R-:W-:Y:S02]  /*5d70*/  CS2R R44, SRZ ;  /* 0x00000000002c7805 */ /* 0x000fe4000001ff00 */
[----:B------:R-:W-:Y:S02]  /*5d80*/  @P0 LOP3.LUT R2, R2, 0x1, RZ, 0xc0, !PT ;  /* 0x0000000102020812 */ /* 0x000fe400078ec0ff */
[----:B------:R-:W-:Y:S02]  /*5d90*/  PLOP3.LUT P5, PT, PT, PT, PT, 0x8, 0x80 ;  /* 0x000000000080781c */ /* 0x000fe40003fae170 */
[----:B------:R-:W-:Y:S01]  /*5da0*/  ISETP.NE.U32.OR P1, PT, R2, 0x1, !P0 ;  /* 0x000000010200780c */ /* 0x000fe20004725470 */
[----:B------:R-:W-:Y:S11]  /*5db0*/  IMAD R2, R36, 0x20, R37 ;  /* 0x0000002024027824 */ /* 0x000ff600078e0225 */
[----:B------:R-:W-:Y:S01]  /*5dc0*/  @!UPT UIADD3 URZ, UPT, UPT, URZ, URZ, URZ ;  /* 0x000000fffffff290 */ /* 0x000fe2000fffe0ff */
[----:B------:R-:W-:Y:S04]  /*5dd0*/  @P1 SHF.L.U32 R0, R85, 0x1f, RZ ;  /* 0x0000001f55001819 */ /* 0x000fe800000006ff */
[----:B------:R-:W1:Y:S01]  /*5de0*/  @P1 SYNCS.PHASECHK.TRANS64.TRYWAIT P0, [UR44+0x30], R0 ;  /* 0x00003000ff0015a7 */ /* 0x000e62000800112c */
[----:B------:R2:W3:Y:S01]  /*5df0*/  SYNCS.PHASECHK.TRANS64.TRYWAIT P4, [R83+URZ+0x70], R4 ;  /* 0x00007004530075a7 */ /* 0x0004e200080811ff */
[----:B-1----:R-:W-:Y:S01]  /*5e00*/  @P1 PLOP3.LUT P5, PT, P0, PT, PT, 0x8, 0x80 ;  /* 0x000000000080181c */ /* 0x002fe200007ae170 */
[----:B------:R-:W-:Y:S01]  /*5e10*/  @!UPT UIADD3 URZ, UPT, UPT, URZ, URZ, URZ ;  /* 0x000000fffffff290 */ /* 0x000fe2000fffe0ff */
[----:B--23--:R-:W-:Y:S11]  /*5e20*/  @!P1 BRA `(.L_x_102) ;  /* 0x0000000000809947 */ /* 0x00cff60003800000 */
[----:B------:R-:W-:Y:S01]  /*5e30*/  ISETP.NE.U32.AND P0, PT, RZ, UR58, PT ;  /* 0x0000003aff007c0c */ /* 0x000fe2000bf05070 */
[----:B------:R-:W-:Y:S01]  /*5e40*/  BSSY B0, `(.L_x_103) ;  /* 0x0000012000007945 */ /* 0x000fe20003800000 */
[----:B------:R-:W-:Y:S02]  /*5e50*/  ISETP.NE.AND P2, PT, R40, RZ, PT ;  /* 0x000000ff2800720c */ /* 0x000fe40003f45270 */
[----:B------:R-:W-:Y:S02]  /*5e60*/  CS2R R46, SRZ ;  /* 0x00000000002e7805 */ /* 0x000fe4000001ff00 */
[----:B------:R-:W-:Y:S02]  /*5e70*/  ISETP.NE.AND.EX P0, PT, RZ, UR59, PT, P0 ;  /* 0x0000003bff007c0c */ /* 0x000fe4000bf05300 */
[----:B------:R-:W-:Y:S02]  /*5e80*/  CS2R R44, SRZ ;  /* 0x00000000002c7805 */ /* 0x000fe4000001ff00 */
[----:B------:R-:W-:Y:S02]  /*5e90*/  LOP3.LUT P1, RZ, R81, 0xff, RZ, 0xc0, !PT ;  /* 0x000000ff51ff7812 */ /* 0x000fe4000782c0ff */
[----:B------:R-:W-:Y:S02]  /*5ea0*/  CS2R R50, SRZ ;  /* 0x0000000000327805 */ /* 0x000fe4000001ff00 */
[----:B------:R-:W-:Y:S02]  /*5eb0*/  SEL R0, RZ, 0xffffffff, P2 ;  /* 0xffffffffff007807 */ /* 0x000fe40001000000 */
[----:B------:R-:W-:Y:S02]  /*5ec0*/  CS2R R48, SRZ ;  /* 0x0000000000307805 */ /* 0x000fe4000001ff00 */
[----:B------:R-:W-:Y:S04]  /*5ed0*/  SEL R3, RZ, 0xffffffff, P0 ;  /* 0xffffffffff037807 */ /* 0x000fe80000000000 */
[----:B------:R-:W-:Y:S04]  /*5ee0*/  @P3 SEL R0, R3, R0, !P1 ;  /* 0x0000000003003207 */ /* 0x000fe80004800000 */
[----:B------:R-:W-:Y:S04]  /*5ef0*/  LOP3.LUT R0, R0, 0x1, RZ, 0xc0, !PT ;  /* 0x0000000100007812 */ /* 0x000fe800078ec0ff */
[----:B------:R-:W-:Y:S01]  /*5f00*/  ISETP.NE.U32.AND P0, PT, R0, 0x1, PT ;  /* 0x000000010000780c */ /* 0x000fe20003f05070 */
[----:B------:R-:W-:Y:S01]  /*5f10*/  @!UPT UIADD3 URZ, UPT, UPT, URZ, URZ, URZ ;  /* 0x000000fffffff290 */ /* 0x000fe2000fffe0ff */
[----:B------:R-:W-:Y:S11]  /*5f20*/  @!P5 BRA `(.L_x_104) ;  /* 0x00000000000cd947 */ /* 0x000ff60003800000 */
[----:B------:R-:W-:Y:S04]  /*5f30*/  SHF.L.U32 R3, R85, 0x1f, RZ ;  /* 0x0000001f55037819 */ /* 0x000fe800000006ff */
[----:B------:R-:W1:Y:S02]  /*5f40*/  SYNCS.PHASECHK.TRANS64.TRYWAIT P1, [UR44+0x30], R3 ;  /* 0x00003003ff0075a7 */ /* 0x000e64000802112c */
[----:B-1----:R-:W-:Y:S05]  /*5f50*/  @!P1 BRA `(.L_x_105) ;  /* 0x0000001400a09947 */ /* 0x002fea0003800000 */
.L_x_104:
[----:B------:R-:W-:Y:S05]  /*5f60*/  BSYNC B0 ;  /* 0x0000000000007941 */ /* 0x000fea0003800000 */
.L_x_103:
[----:B------:R2:W3:Y:S01]  /*5f70*/  @P0 LDS.128 R44, [R80+UR44+0x200] ;  /* 0x0002002c502c0984 */ /* 0x0004e20008000c00 */
[----:B------:R-:W-:Y:S01]  /*5f80*/  UIADD3 UR4, UPT, UPT, UR44, 0x38, URZ ;  /* 0x000000382c047890 */ /* 0x000fe2000fffe0ff */
[----:B------:R-:W-:Y:S02]  /*5f90*/  LOP3.LUT R85, R85, 0x1, RZ, 0x3c, !PT ;  /* 0x0000000155557812 */ /* 0x000fe400078e3cff */
[----:B------:R2:W1:Y:S01]  /*5fa0*/  @P0 LDS.128 R48, [R79+0x10] ;  /* 0x000010004f300984 */ /* 0x0004620000000c00 */
[----:B------:R-:W-:Y:S01]  /*5fb0*/  UPRMT UR4, UR55, 0x654, UR4 ;  /* 0x0000065437047896 */ /* 0x000fe20008000004 */
[----:B------:R-:W-:Y:S01]  /*5fc0*/  @!PT LDS RZ, [RZ] ;  /* 0x00000000fffff984 */ /* 0x000fe20000000800 */
[----:B------:R-:W-:Y:S01]  /*5fd0*/  @!PT LDS RZ, [RZ] ;  /* 0x00000000fffff984 */ /* 0x000fe20000000800 */
[----:B------:R-:W-:Y:S01]  /*5fe0*/  @!PT LDS RZ, [RZ] ;  /* 0x00000000fffff984 */ /* 0x000fe20000000800 */
[----:B------:R-:W-:Y:S01]  /*5ff0*/  @!PT LDS RZ, [RZ] ;  /* 0x00000000fffff984 */ /* 0x000fe20000000800 */
[----:B------:R5:W-:Y:S06]  /*6000*/  MEMBAR.ALL.CTA ;  /* 0x0000000000007992 */ /* 0x000bec0000008000 */
[----:B-----5:R-:W5:Y:S02]  /*6010*/  FENCE.VIEW.ASYNC.S ;  /* 0x00000000000073c6 */ /* 0x020f640000000000 */
[----:B-----5:R-:W-:Y:S03]  /*6020*/  SYNCS.ARRIVE.TRANS64.RED.A1T0 RZ, [UR4], RZ ;  /* 0x000000ffffff79a7 */ /* 0x020fe60008100404 */
.L_x_102:
[----:B------:R-:W-:Y:S05]  /*6030*/  BSYNC B1 ;  /* 0x0000000000017941 */ /* 0x000fea0003800000 */
.L_x_101:
[----:B-1----:R-:W-:Y:S04]  /*6040*/  SHF.R.U32.HI R0, RZ, 0x15, R2 ;  /* 0x00000015ff007819 */ /* 0x002fe80000011602 */
[----:B------:R-:W-:Y:S01]  /*6050*/  LOP3.LUT P0, RZ, R0, 0x3, R82, 0x48, !PT ;  /* 0x0000000300ff7812 */ /* 0x000fe20007804852 */
[----:B------:R-:W-:Y:S01]  /*6060*/  @!UPT UIADD3 URZ, UPT, UPT, URZ, URZ, URZ ;  /* 0x000000fffffff290 */ /* 0x000fe2000fffe0ff */
[----:B------:R-:W-:Y:S11]  /*6070*/  @P4 BRA `(.L_x_106) ;  /* 0x0000000000084947 */ /* 0x000ff60003800000 */
[----:B------:R-:W1:Y:S02]  /*6080*/  SYNCS.PHASECHK.TRANS64.TRYWAIT P1, [R83+URZ+0x70], R4 ;  /* 0x00007004530075a7 */ /* 0x000e6400080211ff */
[----:B-1----:R-:W-:Y:S05]  /*6090*/  @!P1 BRA `(.L_x_107) ;  /* 0x0000001400689947 */ /* 0x002fea0003800000 */
.L_x_106:
[----:B------:R-:W-:Y:S05]  /*60a0*/  @!P0 BRA `(.L_x_108) ;  /* 0x0000000000408947 */ /* 0x000fea0003800000 */
[----:B------:R-:W1:Y:S01]  /*60b0*/  LDCU.64 UR8, c[0x4][0x70] ;  /* 0x01000e00ff0877ac */ /* 0x000e620008000a00 */
[----:B------:R-:W-:Y:S01]  /*60c0*/  MOV R15, 0x0 ;  /* 0x00000000000f7802 */ /* 0x000fe20000000f00 */
[----:B------:R-:W-:Y:S02]  /*60d0*/  HFMA2 R12, -RZ, RZ, 0, 5.9604644775390625e-08 ;  /* 0x00000001ff0c7431 */ /* 0x000fe400000001ff */
[----:B------:R-:W-:Y:S02]  /*60e0*/  IMAD.MOV.U32 R8, RZ, RZ, 0x192 ;  /* 0x00000192ff087424 */ /* 0x000fe400078e00ff */
[----:B------:R-:W-:Y:S01]  /*60f0*/  IMAD.MOV.U32 R13, RZ, RZ, RZ ;  /* 0x000000ffff0d7224 */ /* 0x000fe200078e00ff */
[----:B------:R-:W5:Y:S01]  /*6100*/  LDCU.64 UR6, c[0x4][0x78] ;  /* 0x01000f00ff0677ac */ /* 0x000f620008000a00 */
[----:B------:R-:W2:Y:S01]  /*6110*/  LDC.64 R14, c[0x4][R15] ;  /* 0x010000000f0e7b82 */ /* 0x000ea20000000a00 */
[----:B------:R-:W3:Y:S01]  /*6120*/  LDCU.64 UR4, c[0x4][0x10] ;  /* 0x01000200ff0477ac */ /* 0x000ee20008000a00 */
[----:B-1----:R-:W-:Y:S01]  /*6130*/  MOV R5, UR9 ;  /* 0x0000000900057c02 */ /* 0x002fe20008000f00 */
[----:B------:R-:W-:Y:S01]  /*6140*/  IMAD.U32 R4, RZ, RZ, UR8 ;  /* 0x00000008ff047e24 */ /* 0x000fe2000f8e00ff */
[----:B-----5:R-:W-:Y:S01]  /*6150*/  MOV R7, UR7 ;  /* 0x0000000700077c02 */ /* 0x020fe20008000f00 */
[----:B------:R-:W-:Y:S01]  /*6160*/  IMAD.U32 R6, RZ, RZ, UR6 ;  /* 0x00000006ff067e24 */ /* 0x000fe2000f8e00ff */
[----:B---3--:R-:W-:Y:S01]  /*6170*/  MOV R11, UR5 ;  /* 0x00000005000b7c02 */ /* 0x008fe20008000f00 */
[----:B------:R-:W-:Y:S02]  /*6180*/  IMAD.U32 R10, RZ, RZ, UR4 ;  /* 0x00000004ff0a7e24 */ /* 0x000fe4000f8e00ff */
[----:B------:R-:W-:Y:S07]  /*6190*/  LEPC R20, `(.L_x_108) ;  /* 0x000000001014794e */ /* 0x000fee0000000000 */
[----:B--2-4-:R-:W-:Y:S05]  /*61a0*/  CALL.ABS.NOINC R14 ;  /* 0x000000000e007343 */ /* 0x014fea0003c00000 */
.L_x_108:
[----:B------:R-:W-:Y:S01]  /*61b0*/  LOP3.LUT P0, RZ, R78, 0x60, RZ, 0xc0, !PT ;  /* 0x000000604eff7812 */ /* 0x000fe2000780c0ff */
[----:B------:R-:W-:Y:S05]  /*61c0*/  WARPSYNC.ALL ;  /* 0x0000000000007948 */ /* 0x000fea0003800000 */
[----:B------:R-:W-:Y:S01]  /*61d0*/  R2UR UR4, R2 ;  /* 0x00000000020472ca */ /* 0x000fe200000e0000 */
[----:B---3--:R-:W-:Y:S01]  /*61e0*/  IMAD.U32 R64, R46, 0x10000, RZ ;  /* 0x000100002e407824 */ /* 0x008fe200078e00ff */
[----:B------:R-:W-:Y:S01]  /*61f0*/  SHF.L.U32 R41, R44, 0x10, RZ ;  /* 0x000000102c297819 */ /* 0x000fe200000006ff */
[----:B------:R-:W-:Y:S01]  /*6200*/  IMAD.U32 R63, R48, 0x10000, RZ ;  /* 0x00010000303f7824 */ /* 0x000fe200078e00ff */
[----:B------:R-:W-:Y:S01]  /*6210*/  PRMT R39, R44, 0x8880, RZ ;  /* 0x000088802c277816 */ /* 0x000fe200000000ff */
[----:B------:R-:W-:Y:S01]  /*6220*/  IMAD.U32 R53, R50, 0x10000, RZ ;  /* 0x0001000032357824 */ /* 0x000fe200078e00ff */
[----:B------:R-:W-:Y:S01]  /*6230*/  SHF.L.U32 R42, R44, 0x8, RZ ;  /* 0x000000082c2a7819 */ /* 0x000fe200000006ff */
[----:B------:R-:W-:Y:S01]  /*6240*/  BSSY.RECONVERGENT B0, `(.L_x_109) ;  /* 0x000009e000007945 */ /* 0x000fe20003800200 */
[----:B------:R-:W-:Y:S02]  /*6250*/  SHF.R.S32.HI R41, RZ, 0x18, R41 ;  /* 0x00000018ff297819 */ /* 0x000fe40000011429 */
[----:B------:R-:W-:Y:S02]  /*6260*/  SHF.R.S32.HI R42, RZ, 0x18, R42 ;  /* 0x00000018ff2a7819 */ /* 0x000fe4000001142a */
[----:B------:R-:W-:Y:S01]  /*6270*/  SHF.R.S32.HI R43, RZ, 0x18, R44 ;  /* 0x00000018ff2b7819 */ /* 0x000fe2000001142c */
[----:B------:R-:W1:Y:S01]  /*6280*/  LDTM.x32 R4, tmem[UR4] ;  /* 0x00000004000479ee */ /* 0x000e6200082c0000 */
[----:B------:R-:W-:Y:S01]  /*6290*/  NOP ;  /* 0x0000000000007918 */ /* 0x000fe20000000000 */
[----:B------:R-:W-:Y:S02]  /*62a0*/  IADD3 R83, PT, PT, R83, 0x90, RZ ;  /* 0x0000009053537810 */ /* 0x000fe40007ffe0ff */
[----:B------:R-:W-:Y:S02]  /*62b0*/  PRMT R69, R45, 0x8880, RZ ;  /* 0x000088802d457816 */ /* 0x000fe400000000ff */
[----:B------:R-:W-:Y:S02]  /*62c0*/  LOP3.LUT R83, R83, 0xfefffff8, RZ, 0xc0, !PT ;  /* 0xfefffff853537812 */ /* 0x000fe400078ec0ff */
[----:B------:R-:W-:Y:S02]  /*62d0*/  SHF.L.U32 R68, R45, 0x10, RZ ;  /* 0x000000102d447819 */ /* 0x000fe400000006ff */
[----:B-1----:R1:W-:Y:S01]  /*62e0*/  SYNCS.ARRIVE.TRANS64.RED.A1T0 RZ, [R83+URZ], RZ ;  /* 0x000000ff53ff79a7 */ /* 0x0023e200081004ff */
[----:B------:R-:W-:Y:S02]  /*62f0*/  SHF.R.S32.HI R44, RZ, 0x18, R45 ;  /* 0x00000018ff2c7819 */ /* 0x000fe4000001142d */
[----:B------:R-:W-:Y:S02]  /*6300*/  PRMT R66, R46, 0x8880, RZ ;  /* 0x000088802e427816 */ /* 0x000fe400000000ff */
[C---:B------:R-:W-:Y:S02]  /*6310*/  PRMT R60, R47.reuse, 0x8880, RZ ;  /* 0x000088802f3c7816 */ /* 0x040fe400000000ff */
[C---:B------:R-:W-:Y:S02]  /*6320*/  SHF.L.U32 R59, R47.reuse, 0x10, RZ ;  /* 0x000000102f3b7819 */ /* 0x040fe400000006ff */
[----:B------:R-:W-:Y:S02]  /*6330*/  SHF.L.U32 R58, R47, 0x8, RZ ;  /* 0x000000082f3a7819 */ /* 0x000fe400000006ff */
[C---:B------:R-:W-:Y:S02]  /*6340*/  PRMT R65, R48.reuse, 0x8880, RZ ;  /* 0x0000888030417816 */ /* 0x040fe400000000ff */
[----:B------:R-:W-:Y:S01]  /*6350*/  SHF.L.U32 R62, R48, 0x8, RZ ;  /* 0x00000008303e7819 */ /* 0x000fe200000006ff */
[C---:B----4-:R-:W-:Y:S01]  /*6360*/  IMAD R0, R38.reuse, R4, RZ ;  /* 0x0000000426007224 */ /* 0x050fe200078e02ff */
[----:B------:R-:W-:Y:S01]  /*6370*/  SHF.R.S32.HI R4, RZ, 0x18, R68 ;  /* 0x00000018ff047819 */ /* 0x000fe20000011444 */
[C---:B------:R-:W-:Y:S01]  /*6380*/  IMAD R2, R38.reuse, R5, RZ ;  /* 0x0000000526027224 */ /* 0x040fe200078e02ff */
[C---:B------:R-:W-:Y:S01]  /*6390*/  PRMT R57, R49.reuse, 0x8880, RZ ;  /* 0x0000888031397816 */ /* 0x040fe200000000ff */
[C---:B------:R-:W-:Y:S01]  /*63a0*/  IMAD R3, R38.reuse, R6, RZ ;  /* 0x0000000626037224 */ /* 0x040fe200078e02ff */
[----:B------:R-:W-:Y:S01]  /*63b0*/  SHF.L.U32 R56, R49, 0x10, RZ ;  /* 0x0000001031387819 */ /* 0x000fe200000006ff */
[----:B------:R-:W-:Y:S01]  /*63c0*/  IMAD R0, R39, R40, R0 ;  /* 0x0000002827007224 */ /* 0x000fe200078e0200 */
[----:B------:R-:W-:Y:S01]  /*63d0*/  MOV R39, R66 ;  /* 0x0000004200277202 */ /* 0x000fe20000000f00 */
[----:B------:R-:W-:Y:S01]  /*63e0*/  IMAD R7, R38, R7, RZ ;  /* 0x0000000726077224 */ /* 0x000fe200078e02ff */
[----:B------:R-:W-:Y:S01]  /*63f0*/  SHF.L.U32 R55, R49, 0x8, RZ ;  /* 0x0000000831377819 */ /* 0x000fe200000006ff */
[-C--:B------:R-:W-:Y:S01]  /*6400*/  IMAD R2, R41, R40.reuse, R2 ;  /* 0x0000002829027224 */ /* 0x080fe200078e0202 */
[----:B------:R-:W-:Y:S01]  /*6410*/  SHF.R.S32.HI R41, RZ, 0x18, R48 ;  /* 0x00000018ff297819 */ /* 0x000fe20000011430 */
[-C--:B------:R-:W-:Y:S01]  /*6420*/  IMAD R3, R42, R40.reuse, R3 ;  /* 0x000000282a037224 */ /* 0x080fe200078e0203 */
[----:B------:R-:W-:Y:S01]  /*6430*/  SHF.L.U32 R48, R51, 0x8, RZ ;  /* 0x0000000833307819 */ /* 0x000fe200000006ff */
[----:B------:R-:W-:Y:S01]  /*6440*/  IMAD R7, R43, R40, R7 ;  /* 0x000000282b077224 */ /* 0x000fe200078e0207 */
[----:B------:R-:W-:Y:S01]  /*6450*/  SHF.L.U32 R67, R45, 0x8, RZ ;  /* 0x000000082d437819 */ /* 0x000fe200000006ff */
[C---:B------:R-:W-:Y:S01]  /*6460*/  IMAD R8, R38.reuse, R8, RZ ;  /* 0x0000000826087224 */ /* 0x040fe200078e02ff */
[----:B------:R-:W-:Y:S01]  /*6470*/  SHF.R.S32.HI R45, RZ, 0x18, R46 ;  /* 0x00000018ff2d7819 */ /* 0x000fe2000001142e */
[----:B------:R-:W-:Y:S01]  /*6480*/  IMAD R9, R38, R9, RZ ;  /* 0x0000000926097224 */ /* 0x000fe200078e02ff */
[----:B------:R-:W-:Y:S01]  /*6490*/  SHF.L.U32 R61, R46, 0x8, RZ ;  /* 0x000000082e3d7819 */ /* 0x000fe200000006ff */
[C---:B------:R-:W-:Y:S01]  /*64a0*/  IMAD R10, R38.reuse, R10, RZ ;  /* 0x0000000a260a7224 */ /* 0x040fe200078e02ff */
[----:B------:R-:W-:Y:S01]  /*64b0*/  SHF.R.S32.HI R46, RZ, 0x18, R47 ;  /* 0x00000018ff2e7819 */ /* 0x000fe2000001142f */
[C---:B------:R-:W-:Y:S01]  /*64c0*/  IMAD R11, R38.reuse, R11, RZ ;  /* 0x0000000b260b7224 */ /* 0x040fe200078e02ff */
[----:B------:R-:W-:Y:S01]  /*64d0*/  SHF.R.S32.HI R42, RZ, 0x18, R49 ;  /* 0x00000018ff2a7819 */ /* 0x000fe20000011431 */
[----:B------:R-:W-:Y:S01]  /*64e0*/  IMAD R6, R38, R15, RZ ;  /* 0x0000000f26067224 */ /* 0x000fe200078e02ff */
[----:B------:R-:W-:Y:S01]  /*64f0*/  PRMT R54, R50, 0x8880, RZ ;  /* 0x0000888032367816 */ /* 0x000fe200000000ff */
[----:B------:R-:W-:Y:S01]  /*6500*/  IMAD R15, R38, R20, RZ ;  /* 0x00000014260f7224 */ /* 0x000fe200078e02ff */
[----:B------:R-:W-:Y:S01]  /*6510*/  SHF.L.U32 R52, R50, 0x8, RZ ;  /* 0x0000000832347819 */ /* 0x000fe200000006ff */
[C---:B------:R-:W-:Y:S01]  /*6520*/  IMAD R20, R38.reuse, R25, RZ ;  /* 0x0000001926147224 */ /* 0x040fe200078e02ff */
[----:B------:R-:W-:Y:S01]  /*6530*/  SHF.R.S32.HI R43, RZ, 0x18, R50 ;  /* 0x00000018ff2b7819 */ /* 0x000fe20000011432 */
[C---:B------:R-:W-:Y:S01]  /*6540*/  IMAD R25, R38.reuse, R30, RZ ;  /* 0x0000001e26197224 */ /* 0x040fe200078e02ff */
[C---:B------:R-:W-:Y:S01]  /*6550*/  PRMT R50, R51.reuse, 0x8880, RZ ;  /* 0x0000888033327816 */ /* 0x040fe200000000ff */
[C---:B------:R-:W-:Y:S01]  /*6560*/  IMAD R30, R38.reuse, R35, RZ ;  /* 0x00000023261e7224 */ /* 0x040fe200078e02ff */
[----:B------:R-:W-:Y:S02]  /*6570*/  SHF.L.U32 R49, R51, 0x10, RZ ;  /* 0x0000001033317819 */ /* 0x000fe400000006ff */
[----:B------:R-:W-:Y:S02]  /*6580*/  SHF.R.S32.HI R47, RZ, 0x18, R51 ;  /* 0x00000018ff2f7819 */ /* 0x000fe40000011433 */
[----:B------:R-:W-:Y:S01]  /*6590*/  I2IP.S8.S32.SAT R51, R7, R3, RZ ;  /* 0x0000000307337239 */ /* 0x000fe200000014ff */
[----:B------:R-:W-:Y:S01]  /*65a0*/  IMAD.MOV.U32 R3, RZ, RZ, R69 ;  /* 0x000000ffff037224 */ /* 0x000fe200078e0045 */
[----:B------:R-:W-:Y:S01]  /*65b0*/  SHF.R.S32.HI R5, RZ, 0x18, R67 ;  /* 0x00000018ff057819 */ /* 0x000fe20000011443 */
[----:B------:R-:W-:Y:S01]  /*65c0*/  IMAD R7, R38, R16, RZ ;  /* 0x0000001026077224 */ /* 0x000fe200078e02ff */
[----:B------:R-:W-:Y:S01]  /*65d0*/  IADD3 R36, PT, PT, R36, 0x1, RZ ;  /* 0x0000000124247810 */ /* 0x000fe20007ffe0ff */
[-C--:B------:R-:W-:Y:S02]  /*65e0*/  IMAD R8, R3, R40.reuse, R8 ;  /* 0x0000002803087224 */ /* 0x080fe400078e0208 */
[-C--:B------:R-:W-:Y:S02]  /*65f0*/  IMAD R9, R4, R40.reuse, R9 ;  /* 0x0000002804097224 */ /* 0x080fe400078e0209 */
[-C--:B------:R-:W-:Y:S02]  /*6600*/  IMAD R10, R5, R40.reuse, R10 ;  /* 0x00000028050a7224 */ /* 0x080fe400078e020a */
[----:B------:R-:W-:Y:S02]  /*6610*/  IMAD R11, R44, R40, R11 ;  /* 0x000000282c0b7224 */ /* 0x000fe400078e020b */
[C---:B------:R-:W-:Y:S02]  /*6620*/  IMAD R3, R38.reuse, R12, RZ ;  /* 0x0000000c26037224 */ /* 0x040fe400078e02ff */
[C---:B------:R-:W-:Y:S01]  /*6630*/  IMAD R12, R38.reuse, R17, RZ ;  /* 0x00000011260c7224 */ /* 0x040fe200078e02ff */
[----:B------:R-:W-:Y:S01]  /*6640*/  I2IP.S8.S32.SAT R11, R11, R10, RZ ;  /* 0x0000000a0b0b7239 */ /* 0x000fe200000014ff */
[C---:B------:R-:W-:Y:S01]  /*6650*/  IMAD R17, R38.reuse, R22, RZ ;  /* 0x0000001626117224 */ /* 0x040fe200078e02ff */
[----:B------:R-:W-:Y:S01]  /*6660*/  SHF.R.S32.HI R10, RZ, 0x18, R64 ;  /* 0x00000018ff0a7819 */ /* 0x000fe20000011440 */
[C---:B------:R-:W-:Y:S02]  /*6670*/  IMAD R22, R38.reuse, R27, RZ ;  /* 0x0000001b26167224 */ /* 0x040fe400078e02ff */
[----:B------:R-:W-:Y:S01]  /*6680*/  IMAD R27, R38, R32, RZ ;  /* 0x00000020261b7224 */ /* 0x000fe200078e02ff */
[----:B------:R-:W-:Y:S01]  /*6690*/  I2IP.S8.S32.SAT R32, R2, R0, R51 ;  /* 0x0000000002207239 */ /* 0x000fe20000001433 */
[C---:B------:R-:W-:Y:S01]  /*66a0*/  IMAD R4, R38.reuse, R13, RZ ;  /* 0x0000000d26047224 */ /* 0x040fe200078e02ff */
[----:B------:R-:W-:Y:S01]  /*66b0*/  SHF.R.S32.HI R0, RZ, 0x18, R61 ;  /* 0x00000018ff007819 */ /* 0x000fe2000001143d */
[C---:B------:R-:W-:Y:S01]  /*66c0*/  IMAD R5, R38.reuse, R14, RZ ;  /* 0x0000000e26057224 */ /* 0x040fe200078e02ff */
[----:B------:R-:W-:Y:S01]  /*66d0*/  MOV R2, R60 ;  /* 0x0000003c00027202 */ /* 0x000fe20000000f00 */
[C---:B------:R-:W-:Y:S02]  /*66e0*/  IMAD R13, R38.reuse, R18, RZ ;  /* 0x00000012260d7224 */ /* 0x040fe400078e02ff */
[----:B------:R-:W-:Y:S02]  /*66f0*/  IMAD R3, R39, R40, R3 ;  /* 0x0000002827037224 */ /* 0x000fe400078e0203 */
[C---:B------:R-:W-:Y:S02]  /*6700*/  IMAD R18, R38.reuse, R23, RZ ;  /* 0x0000001726127224 */ /* 0x040fe400078e02ff */
[----:B------:R-:W-:Y:S02]  /*6710*/  IMAD R23, R38, R28, RZ ;  /* 0x0000001c26177224 */ /* 0x000fe400078e02ff */
[----:B------:R-:W-:Y:S02]  /*6720*/  IMAD R4, R10, R40, R4 ;  /* 0x000000280a047224 */ /* 0x000fe400078e0204 */
[----:B------:R-:W-:Y:S01]  /*6730*/  IMAD R28, R38, R33, RZ ;  /* 0x00000021261c7224 */ /* 0x000fe200078e02ff */
[----:B------:R-:W-:Y:S01]  /*6740*/  I2IP.S8.S32.SAT R33, R9, R8, R11 ;  /* 0x0000000809217239 */ /* 0x000fe2000000140b */
[-C--:B------:R-:W-:Y:S01]  /*6750*/  IMAD R5, R0, R40.reuse, R5 ;  /* 0x0000002800057224 */ /* 0x080fe200078e0205 */
[----:B------:R-:W-:Y:S01]  /*6760*/  SHF.R.S32.HI R8, RZ, 0x18, R59 ;  /* 0x00000018ff087819 */ /* 0x000fe2000001143b */
[-C--:B------:R-:W-:Y:S01]  /*6770*/  IMAD R6, R45, R40.reuse, R6 ;  /* 0x000000282d067224 */ /* 0x080fe200078e0206 */
[----:B------:R-:W-:Y:S01]  /*6780*/  SHF.R.S32.HI R9, RZ, 0x18, R58 ;  /* 0x00000018ff097819 */ /* 0x000fe2000001143a */
[-C--:B------:R-:W-:Y:S01]  /*6790*/  IMAD R7, R2, R40.reuse, R7 ;  /* 0x0000002802077224 */ /* 0x080fe200078e0207 */
[----:B------:R-:W-:Y:S01]  /*67a0*/  MOV R0, R65 ;  /* 0x0000004100007202 */ /* 0x000fe20000000f00 */
[----:B------:R-:W-:Y:S01]  /*67b0*/  IMAD R14, R38, R19, RZ ;  /* 0x00000013260e7224 */ /* 0x000fe200078e02ff */
[----:B------:R-:W-:Y:S01]  /*67c0*/  I2IP.S8.S32.SAT R5, R6, R5, RZ ;  /* 0x0000000506057239 */ /* 0x000fe200000014ff */
[-C--:B------:R-:W-:Y:S01]  /*67d0*/  IMAD R12, R8, R40.reuse, R12 ;  /* 0x00000028080c7224 */ /* 0x080fe200078e020c */
[----:B------:R-:W-:Y:S01]  /*67e0*/  SHF.R.S32.HI R2, RZ, 0x18, R63 ;  /* 0x00000018ff027819 */ /* 0x000fe2000001143f */
[-C--:B------:R-:W-:Y:S01]  /*67f0*/  IMAD R13, R9, R40.reuse, R13 ;  /* 0x00000028090d7224 */ /* 0x080fe200078e020d */
[----:B------:R-:W-:Y:S01]  /*6800*/  SHF.R.S32.HI R8, RZ, 0x18, R62 ;  /* 0x00000018ff087819 */ /* 0x000fe2000001143e */
[----:B------:R-:W-:Y:S02]  /*6810*/  IMAD R16, R38, R21, RZ ;  /* 0x0000001526107224 */ /* 0x000fe400078e02ff */
[-C--:B------:R-:W-:Y:S02]  /*6820*/  IMAD R14, R46, R40.reuse, R14 ;  /* 0x000000282e0e7224 */ /* 0x080fe400078e020e */
[-C--:B------:R-:W-:Y:S02]  /*6830*/  IMAD R15, R0, R40.reuse, R15 ;  /* 0x00000028000f7224 */ /* 0x080fe400078e020f */
[----:B------:R-:W-:Y:S01]  /*6840*/  IMAD R16, R2, R40, R16 ;  /* 0x0000002802107224 */ /* 0x000fe200078e0210 */
[----:B------:R-:W-:Y:S01]  /*6850*/  I2IP.S8.S32.SAT R13, R14, R13, RZ ;  /* 0x0000000d0e0d7239 */ /* 0x000fe200000014ff */
[C---:B------:R-:W-:Y:S01]  /*6860*/  IMAD R19, R38.reuse, R24, RZ ;  /* 0x0000001826137224 */ /* 0x040fe200078e02ff */
[----:B------:R-:W-:Y:S01]  /*6870*/  SHF.R.S32.HI R2, RZ, 0x18, R56 ;  /* 0x00000018ff027819 */ /* 0x000fe20000011438 */
[----:B------:R-:W-:Y:S01]  /*6880*/  IMAD R24, R38, R29, RZ ;  /* 0x0000001d26187224 */ /* 0x000fe200078e02ff */
[----:B------:R-:W-:Y:S01]  /*6890*/  I2IP.S8.S32.SAT R35, R12, R7, R13 ;  /* 0x000000070c237239 */ /* 0x000fe2000000140d */
[----:B------:R-:W-:Y:S02]  /*68a0*/  IMAD R17, R8, R40, R17 ;  /* 0x0000002808117224 */ /* 0x000fe400078e0211 */
[----:B------:R-:W-:Y:S02]  /*68b0*/  IMAD.MOV.U32 R0, RZ, RZ, R57 ;  /* 0x000000ffff007224 */ /* 0x000fe400078e0039 */
[----:B------:R-:W-:Y:S01]  /*68c0*/  IMAD R29, R38, R34, RZ ;  /* 0x00000022261d7224 */ /* 0x000fe200078e02ff */
[----:B------:R-:W-:Y:S01]  /*68d0*/  I2IP.S8.S32.SAT R34, R4, R3, R5 ;  /* 0x0000000304227239 */ /* 0x000fe20000001405 */
[-C--:B------:R-:W-:Y:S01]  /*68e0*/  IMAD R18, R41, R40.reuse, R18 ;  /* 0x0000002829127224 */ /* 0x080fe200078e0212 */
[----:B------:R-:W-:Y:S01]  /*68f0*/  SHF.R.S32.HI R3, RZ, 0x18, R55 ;  /* 0x00000018ff037819 */ /* 0x000fe20000011437 */
[----:B------:R-:W-:Y:S01]  /*6900*/  IMAD R19, R0, R40, R19 ;  /* 0x0000002800137224 */ /* 0x000fe200078e0213 */
[----:B------:R-:W-:Y:S01]  /*6910*/  MOV R0, R54 ;  /* 0x0000003600007202 */ /* 0x000fe20000000f00 */
[----:B------:R1:W-:Y:S01]  /*6920*/  STS.128 [R80+UR44+0x1200], R32 ;  /* 0x0012002050007988 */ /* 0x0003e20008000c2c */
[----:B------:R-:W-:Y:S01]  /*6930*/  SHF.R.S32.HI R4, RZ, 0x18, R48 ;  /* 0x00000018ff047819 */ /* 0x000fe20000011430 */
[----:B------:R-:W-:Y:S01]  /*6940*/  IMAD R21, R38, R26, RZ ;  /* 0x0000001a26157224 */ /* 0x000fe200078e02ff */
[----:B------:R-:W-:Y:S01]  /*6950*/  I2IP.S8.S32.SAT R17, R18, R17, RZ ;  /* 0x0000001112117239 */ /* 0x000fe200000014ff */
[-C--:B------:R-:W-:Y:S01]  /*6960*/  IMAD R20, R2, R40.reuse, R20 ;  /* 0x0000002802147224 */ /* 0x080fe200078e0214 */
[----:B------:R-:W-:Y:S01]  /*6970*/  SHF.R.S32.HI R2, RZ, 0x18, R53 ;  /* 0x00000018ff027819 */ /* 0x000fe20000011435 */
[-C--:B------:R-:W-:Y:S01]  /*6980*/  IMAD R21, R3, R40.reuse, R21 ;  /* 0x0000002803157224 */ /* 0x080fe200078e0215 */
[----:B------:R-:W-:Y:S01]  /*6990*/  SHF.R.S32.HI R3, RZ, 0x18, R49 ;  /* 0x00000018ff037819 */ /* 0x000fe20000011431 */
[-C--:B------:R-:W-:Y:S01]  /*69a0*/  IMAD R22, R42, R40.reuse, R22 ;  /* 0x000000282a167224 */ /* 0x080fe200078e0216 */
[----:B------:R-:W-:Y:S01]  /*69b0*/  I2IP.S8.S32.SAT R16, R16, R15, R17 ;  /* 0x0000000f10107239 */ /* 0x000fe20000001411 */
[-C--:B------:R-:W-:Y:S01]  /*69c0*/  IMAD R23, R0, R40.reuse, R23 ;  /* 0x0000002800177224 */ /* 0x080fe200078e0217 */
[----:B------:R-:W-:Y:S01]  /*69d0*/  SHF.R.S32.HI R0, RZ, 0x18, R52 ;  /* 0x00000018ff007819 */ /* 0x000fe20000011434 */
[----:B------:R-:W-:Y:S01]  /*69e0*/  IMAD R24, R2, R40, R24 ;  /* 0x0000002802187224 */ /* 0x000fe200078e0218 */
[----:B------:R-:W-:Y:S01]  /*69f0*/  MOV R2, R50 ;  /* 0x0000003200027202 */ /* 0x000fe20000000f00 */
[----:B------:R-:W-:Y:S01]  /*6a00*/  IMAD R26, R38, R31, RZ ;  /* 0x0000001f261a7224 */ /* 0x000fe200078e02ff */
[----:B------:R-:W-:Y:S01]  /*6a10*/  I2IP.S8.S32.SAT R17, R22, R21, RZ ;  /* 0x0000001516117239 */ /* 0x000fe200000014ff */
[-C--:B------:R-:W-:Y:S02]  /*6a20*/  IMAD R25, R0, R40.reuse, R25 ;  /* 0x0000002800197224 */ /* 0x080fe400078e0219 */
[-C--:B------:R-:W-:Y:S01]  /*6a30*/  IMAD R26, R43, R40.reuse, R26 ;  /* 0x000000282b1a7224 */ /* 0x080fe200078e021a */
[----:B------:R-:W-:Y:S01]  /*6a40*/  I2IP.S8.S32.SAT R17, R20, R19, R17 ;  /* 0x0000001314117239 */ /* 0x000fe20000001411 */
[-C--:B------:R-:W-:Y:S02]  /*6a50*/  IMAD R27, R2, R40.reuse, R27 ;  /* 0x00000028021b7224 */ /* 0x080fe400078e021b */
[-C--:B------:R-:W-:Y:S01]  /*6a60*/  IMAD R28, R3, R40.reuse, R28 ;  /* 0x00000028031c7224 */ /* 0x080fe200078e021c */
[----:B------:R-:W-:Y:S01]  /*6a70*/  I2IP.S8.S32.SAT R18, R26, R25, RZ ;  /* 0x000000191a127239 */ /* 0x000fe200000014ff */
[-C--:B------:R-:W-:Y:S02]  /*6a80*/  IMAD R29, R4, R40.reuse, R29 ;  /* 0x00000028041d7224 */ /* 0x080fe400078e021d */
[----:B------:R-:W-:Y:S01]  /*6a90*/  IMAD R30, R47, R40, R30 ;  /* 0x000000282f1e7224 */ /* 0x000fe200078e021e */
[----:B------:R-:W-:Y:S04]  /*6aa0*/  I2IP.S8.S32.SAT R18, R24, R23, R18 ;  /* 0x0000001718127239 */ /* 0x000fe80000001412 */
[----:B------:R-:W-:Y:S04]  /*6ab0*/  I2IP.S8.S32.SAT R29, R30, R29, RZ ;  /* 0x0000001d1e1d7239 */ /* 0x000fe800000014ff */
[----:B------:R-:W-:Y:S05]  /*6ac0*/  I2IP.S8.S32.SAT R19, R28, R27, R29 ;  /* 0x0000001b1c137239 */ /* 0x000fea000000141d */
[----:B------:R1:W-:Y:S01]  /*6ad0*/  STS.128 [R79+0x1010], R16 ;  /* 0x001010104f007388 */ /* 0x0003e20000000c00 */
[----:B------:R-:W-:Y:S01]  /*6ae0*/  @!PT LDS RZ, [RZ] ;  /* 0x00000000fffff984 */ /* 0x000fe20000000800 */
[----:B------:R-:W-:Y:S01]  /*6af0*/  @!PT LDS RZ, [RZ] ;  /* 0x00000000fffff984 */ /* 0x000fe20000000800 */
[----:B------:R-:W-:Y:S01]  /*6b00*/  @!PT LDS RZ, [RZ] ;  /* 0x00000000fffff984 */ /* 0x000fe20000000800 */
[----:B------:R-:W-:Y:S01]  /*6b10*/  @!PT LDS RZ, [RZ] ;  /* 0x00000000fffff984 */ /* 0x000fe20000000800 */
[----:B------:R3:W-:Y:S07]  /*6b20*/  MEMBAR.ALL.CTA ;  /* 0x0000000000007992 */ /* 0x0007ee0000008000 */
[----:B---3--:R-:W3:Y:S02]  /*6b30*/  FENCE.VIEW.ASYNC.S ;  /* 0x00000000000073c6 */ /* 0x008ee40000000000 */
[----:B---3--:R-:W-:Y:S06]  /*6b40*/  BAR.SYNC.DEFER_BLOCKING 0x1, 0x80 ;  /* 0x0042000000007b1d */ /* 0x008fec0000010000 */
[----:B------:R-:W-:Y:S05]  /*6b50*/  @P0 BRA `(.L_x_110) ;  /* 0x0000000000300947 */ /* 0x000fea0003800000 */
[----:B------:R-:W-:Y:S02]  /*6b60*/  UIADD3 UR4, UPT, UPT, UR44, 0x1200, URZ ;  /* 0x000012002c047890 */ /* 0x000fe4000fffe0ff */
[----:B------:R-:W-:Y:S02]  /*6b70*/  USHF.L.U32 UR9, UR46, 0x6, URZ ;  /* 0x000000062e097899 */ /* 0x000fe400080006ff */
[----:B------:R-:W-:Y:S02]  /*6b80*/  USHF.L.U32 UR10, UR45, 0x6, URZ ;  /* 0x000000062d0a7899 */ /* 0x000fe400080006ff */
[----:B------:R-:W-:Y:S01]  /*6b90*/  MOV R88, UR4 ;  /* 0x0000000400587c02 */ /* 0x000fe20008000f00 */
[----:B------:R-:W-:Y:S01]  /*6ba0*/  UIADD3 UR4, UP0, UPT, UR62, 0x680, URZ ;  /* 0x000006803e047890 */ /* 0x000fe2000ff1e0ff */
[----:B------:R-:W-:Y:S02]  /*6bb0*/  UMOV UR11, UR36 ;  /* 0x00000024000b7c82 */ /* 0x000fe40008000000 */
[----:B------:R-:W-:Y:S01]  /*6bc0*/  R2UR UR8, R88 ;  /* 0x00000000580872ca */ /* 0x000fe200000e0000 */
[----:B------:R-:W-:Y:S11]  /*6bd0*/  UIADD3.X UR5, UPT, UPT, URZ, UR63, URZ, UP0, !UPT ;  /* 0x0000003fff057290 */ /* 0x000ff600087fe4ff */
[----:B------:R-:W-:Y:S01]  /*6be0*/  @!UPT UIADD3 URZ, UPT, UPT, URZ, URZ, URZ ;  /* 0x000000fffffff290 */ /* 0x000fe2000fffe0ff */
[----:B------:R3:W-:Y:S01]  /*6bf0*/  UTMASTG.3D [UR8], [UR4] ;  /* 0x00000008040073b5 */ /* 0x0007e20008010000 */
[----:B------:R0:W-:Y:S01]  /*6c00*/  UTMACMDFLUSH ;  /* 0x00000000000079b7 */ /* 0x0001e20000000000 */
[----:B---3--:R-:W-:Y:S04]  /*6c10*/  DEPBAR.LE SB0, 0x0 ;  /* 0x000080000000791a */ /* 0x008fe80000000000 */
.L_x_110:
[----:B------:R-:W-:Y:S05]  /*6c20*/  BSYNC.RECONVERGENT B0 ;  /* 0x0000000000007941 */ /* 0x000fea0003800200 */
.L_x_109:
[----:B------:R-:W-:Y:S01]  /*6c30*/  BAR.SYNC.DEFER_BLOCKING 0x1, 0x80 ;  /* 0x0042000000007b1d */ /* 0x000fe20000010000 */
[----:B------:R-:W-:Y:S01]  /*6c40*/  ISETP.NE.AND P0, PT, R84, 0x2, PT ;  /* 0x000000025400780c */ /* 0x000fe20003f05270 */
[----:B------:R-:W-:Y:S01]  /*6c50*/  UISETP.NE.AND UP0, UPT, UR47, URZ, UPT ;  /* 0x000000ff2f00728c */ /* 0x000fe2000bf05270 */
[----:B------:R-:W-:Y:S01]  /*6c60*/  ISETP.NE.AND P1, PT, R36, 0x4, PT ;  /* 0x000000042400780c */ /* 0x000fe20003f25270 */
[----:B------:R-:W-:Y:S01]  /*6c70*/  UIADD3 UR46, UPT, UPT, UR37, UR57, URZ ;  /* 0x00000039252e7290 */ /* 0x000fe2000fffe0ff */
[----:B------:R-:W-:Y:S01]  /*6c80*/  SEL R2, RZ, 0x1, P0 ;  /* 0x00000001ff027807 */ /* 0x000fe20000000000 */
[----:B------:R-:W-:Y:S01]  /*6c90*/  UIADD3 UR45, UPT, UPT, UR38, UR60, URZ ;  /* 0x0000003c262d7290 */ /* 0x000fe2000fffe0ff */
[----:B------:R-:W-:Y:S02]  /*6ca0*/  SEL R0, RZ, 0x1, P1 ;  /* 0x00000001ff007807 */ /* 0x000fe40000800000 */
[----:B------:R-:W-:Y:S02]  /*6cb0*/  LOP3.LUT R86, R86, R2, RZ, 0x3c, !PT ;  /* 0x0000000256567212 */ /* 0x000fe400078e3cff */
[----:B------:R-:W-:Y:S02]  /*6cc0*/  LOP3.LUT R87, R87, R0, RZ, 0x3c, !PT ;  /* 0x0000000057577212 */ /* 0x000fe400078e3cff */
[----:B------:R-:W-:Y:S02]  /*6cd0*/  SEL R84, R84, RZ, P0 ;  /* 0x000000ff54547207 */ /* 0x000fe40000000000 */
[----:B------:R-:W-:Y:S01]  /*6ce0*/  SEL R36, R36, RZ, P1 ;  /* 0x000000ff24247207 */ /* 0x000fe20000800000 */
[----:B------:R-:W-:Y:S01]  /*6cf0*/  UMOV UR36, UR54 ;  /* 0x0000003600247c82 */ /* 0x000fe20008000000 */
[----:B------:R-:W-:Y:S05]  /*6d00*/  BRA.U UP0, `(.L_x_111) ;  /* 0xffffffe5002c7547 */ /* 0x000fea000b83ffff */
[----:B------:R-:W-:Y:S05]  /*6d10*/  EXIT ;  /* 0x000000000000794d */ /* 0x000fea0003800000 */
.L_x_24:
[----:B--2---:R2:W3:Y:S02]  /*6d20*/  SYNCS.PHASECHK.TRANS64.TRYWAIT P0, [R0+URZ+0xc0], R2 ;  /* 0x0000c002000075a7 */ /* 0x0044e400080011ff */
[----:B---3--:R-:W-:Y:S05]  /*6d30*/  @!P0 NANOSLEEP.SYNCS 0x989680 ;  /* 0x009896800000895d */ /* 0x008fea0003900000 */
[----:B------:R-:W3:Y:S02]  /*6d40*/  @!P0 SYNCS.PHASECHK.TRANS64 P0, [R0+URZ+0xc0], R2 ;  /* 0x0000c002000085a7 */ /* 0x000ee400080010ff */
[----:B---3--:R-:W-:Y:S05]  /*6d50*/  @!P0 BRA `(.L_x_24) ;  /* 0xfffffffc00f08947 */ /* 0x008fea000383ffff */
[----:B------:R-:W-:Y:S05]  /*6d60*/  BRA `(.L_x_112) ;  /* 0xffffffac000c7947 */ /* 0x000fea000383ffff */
.L_x_27:
[----:B-1----:R-:W-:-:S07]  /*6d70*/  MOV R0, UR33 ;  /* 0x0000002100007c02 */ /* 0x002fce0008000f00 */
.L_x_113:
[----:B-1----:R1:W2:Y:S02]  /*6d80*/  SYNCS.PHASECHK.TRANS64.TRYWAIT P0, [R0+URZ+0x18], R3 ;  /* 0x00001803000075a7 */ /* 0x0022a400080011ff */
[----:B--2---:R-:W-:Y:S05]  /*6d90*/  @!P0 NANOSLEEP.SYNCS 0x989680 ;  /* 0x009896800000895d */ /* 0x004fea0003900000 */
[----:B------:R-:W2:Y:S02]  /*6da0*/  @!P0 SYNCS.PHASECHK.TRANS64 P0, [R0+URZ+0x18], R3 ;  /* 0x00001803000085a7 */ /* 0x000ea400080010ff */
[----:B--2---:R-:W-:Y:S05]  /*6db0*/  @!P0 BRA `(.L_x_113) ;  /* 0xfffffffc00f08947 */ /* 0x004fea000383ffff */
[----:B------:R-:W-:Y:S05]  /*6dc0*/  BRA `(.L_x_26) ;  /* 0xffffffac00647947 */ /* 0x000fea000383ffff */
.L_x_34:
[----:B-1----:R-:W-:-:S07]  /*6dd0*/  MOV R0, UR17 ;  /* 0x0000001100007c02 */ /* 0x002fce0008000f00 */
.L_x_114:
[----:B-1----:R1:W2:Y:S02]  /*6de0*/  SYNCS.PHASECHK.TRANS64.TRYWAIT P0, [R0+URZ+0x18], R3 ;  /* 0x00001803000075a7 */ /* 0x0022a400080011ff */
[----:B--2---:R-:W-:Y:S05]  /*6df0*/  @!P0 NANOSLEEP.SYNCS 0x989680 ;  /* 0x009896800000895d */ /* 0x004fea0003900000 */
[----:B------:R-:W2:Y:S02]  /*6e00*/  @!P0 SYNCS.PHASECHK.TRANS64 P0, [R0+URZ+0x18], R3 ;  /* 0x00001803000085a7 */ /* 0x000ea400080010ff */
[----:B--2---:R-:W-:Y:S05]  /*6e10*/  @!P0 BRA `(.L_x_114) ;  /* 0xfffffffc00f08947 */ /* 0x004fea000383ffff */
[----:B------:R-:W-:Y:S05]  /*6e20*/  BRA `(.L_x_33) ;  /* 0xffffffb000247947 */ /* 0x000fea000383ffff */
.L_x_39:
[----:B-1----:R1:W2:Y:S02]  /*6e30*/  SYNCS.PHASECHK.TRANS64.TRYWAIT P0, [R3+URZ+0x50], R0 ;  /* 0x00005000030075a7 */ /* 0x0022a400080011ff */
[----:B--2---:R-:W-:Y:S05]  /*6e40*/  @!P0 NANOSLEEP.SYNCS 0x989680 ;  /* 0x009896800000895d */ /* 0x004fea0003900000 */
[----:B------:R-:W2:Y:S02]  /*6e50*/  @!P0 SYNCS.PHASECHK.TRANS64 P0, [R3+URZ+0x50], R0 ;  /* 0x00005000030085a7 */ /* 0x000ea400080010ff */
[----:B--2---:R-:W-:Y:S05]  /*6e60*/  @!P0 BRA `(.L_x_39) ;  /* 0xfffffffc00f08947 */ /* 0x004fea000383ffff */
[----:B------:R-:W-:Y:S05]  /*6e70*/  BRA `(.L_x_115) ;  /* 0xffffffb000cc7947 */ /* 0x000fea000383ffff */
.L_x_43:
[----:B------:R-:W-:-:S07]  /*6e80*/  MOV R0, UR4 ;  /* 0x0000000400007c02 */ /* 0x000fce0008000f00 */
.L_x_116:
[----:B-1----:R1:W2:Y:S02]  /*6e90*/  SYNCS.PHASECHK.TRANS64.TRYWAIT P0, [R0+URZ], R2 ;  /* 0x00000002000075a7 */ /* 0x0022a400080011ff */
[----:B--2---:R-:W-:Y:S05]  /*6ea0*/  @!P0 NANOSLEEP.SYNCS 0x989680 ;  /* 0x009896800000895d */ /* 0x004fea0003900000 */
[----:B------:R-:W2:Y:S02]  /*6eb0*/  @!P0 SYNCS.PHASECHK.TRANS64 P0, [R0+URZ], R2 ;  /* 0x00000002000085a7 */ /* 0x000ea400080010ff */
[----:B--2---:R-:W-:Y:S05]  /*6ec0*/  @!P0 BRA `(.L_x_116) ;  /* 0xfffffffc00f08947 */ /* 0x004fea000383ffff */
[----:B------:R-:W-:Y:S05]  /*6ed0*/  BRA `(.L_x_117) ;  /* 0xffffffb800707947 */ /* 0x000fea000383ffff */
.L_x_44:
[----:B------:R-:W-:-:S07]  /*6ee0*/  MOV R0, UR5 ;  /* 0x0000000500007c02 */ /* 0x000fce0008000f00 */
.L_x_118:
[----:B-1----:R1:W2:Y:S02]  /*6ef0*/  SYNCS.PHASECHK.TRANS64.TRYWAIT P0, [R0+URZ], R2 ;  /* 0x00000002000075a7 */ /* 0x0022a400080011ff */
[----:B--2---:R-:W-:Y:S05]  /*6f00*/  @!P0 NANOSLEEP.SYNCS 0x989680 ;  /* 0x009896800000895d */ /* 0x004fea0003900000 */
[----:B------:R-:W2:Y:S02]  /*6f10*/  @!P0 SYNCS.PHASECHK.TRANS64 P0, [R0+URZ], R2 ;  /* 0x00000002000085a7 */ /* 0x000ea400080010ff */
[----:B--2---:R-:W-:Y:S05]  /*6f20*/  @!P0 BRA `(.L_x_118) ;  /* 0xfffffffc00f08947 */ /* 0x004fea000383ffff */
[----:B------:R-:W-:Y:S05]  /*6f30*/  BRA `(.L_x_119) ;  /* 0xffffffb8007c7947 */ /* 0x000fea000383ffff */
.L_x_47:
[----:B-1----:R1:W2:Y:S02]  /*6f40*/  SYNCS.PHASECHK.TRANS64.TRYWAIT P0, [R2+URZ+0xb0], R4 ;  /* 0x0000b004020075a7 */ /* 0x0022a400080011ff */
[----:B--2---:R-:W-:Y:S05]  /*6f50*/  @!P0 NANOSLEEP.SYNCS 0x989680 ;  /* 0x009896800000895d */ /* 0x004fea0003900000 */
[----:B------:R-:W2:Y:S02]  /*6f60*/  @!P0 SYNCS.PHASECHK.TRANS64 P0, [R2+URZ+0xb0], R4 ;  /* 0x0000b004020085a7 */ /* 0x000ea400080010ff */
[----:B--2---:R-:W-:Y:S05]  /*6f70*/  @!P0 BRA `(.L_x_47) ;  /* 0xfffffffc00f08947 */ /* 0x004fea000383ffff */
[----:B------:R-:W-:Y:S05]  /*6f80*/  BRA `(.L_x_120) ;  /* 0xffffffb800d87947 */ /* 0x000fea000383ffff */
.L_x_48:
[----:B------:R-:W-:-:S07]  /*6f90*/  MOV R2, UR4 ;  /* 0x0000000400027c02 */ /* 0x000fce0008000f00 */
.L_x_121:
[----:B-1----:R1:W2:Y:S02]  /*6fa0*/  SYNCS.PHASECHK.TRANS64.TRYWAIT P0, [R2+URZ+0x60], R5 ;  /* 0x00006005020075a7 */ /* 0x0022a400080011ff */
[----:B--2---:R-:W-:Y:S05]  /*6fb0*/  @!P0 NANOSLEEP.SYNCS 0x989680 ;  /* 0x009896800000895d */ /* 0x004fea0003900000 */
[----:B------:R-:W2:Y:S02]  /*6fc0*/  @!P0 SYNCS.PHASECHK.TRANS64 P0, [R2+URZ+0x60], R5 ;  /* 0x00006005020085a7 */ /* 0x000ea400080010ff */
[----:B--2---:R-:W-:Y:S05]  /*6fd0*/  @!P0 BRA `(.L_x_121) ;  /* 0xfffffffc00f08947 */ /* 0x004fea000383ffff */
[----:B------:R-:W-:Y:S05]  /*6fe0*/  BRA `(.L_x_122) ;  /* 0xffffffb800e87947 */ /* 0x000fea000383ffff */
.L_x_49:
[----:B-1----:R1:W2:Y:S02]  /*6ff0*/  SYNCS.PHASECHK.TRANS64.TRYWAIT P1, [R2+URZ+0x50], R4 ;  /* 0x00005004020075a7 */ /* 0x0022a400080211ff */
[----:B--2---:R-:W-:Y:S05]  /*7000*/  @!P1 NANOSLEEP.SYNCS 0x989680 ;  /* 0x009896800000995d */ /* 0x004fea0003900000 */
[----:B------:R-:W2:Y:S02]  /*7010*/  @!P1 SYNCS.PHASECHK.TRANS64 P1, [R2+URZ+0x50], R4 ;  /* 0x00005004020095a7 */ /* 0x000ea400080210ff */
[----:B--2---:R-:W-:Y:S05]  /*7020*/  @!P1 BRA `(.L_x_49) ;  /* 0xfffffffc00f09947 */ /* 0x004fea000383ffff */
[----:B------:R-:W-:Y:S05]  /*7030*/  BRA `(.L_x_123) ;  /* 0xffffffbc00187947 */ /* 0x000fea000383ffff */
.L_x_52:
[----:B------:R-:W-:-:S07]  /*7040*/  MOV R0, UR4 ;  /* 0x0000000400007c02 */ /* 0x000fce0008000f00 */
.L_x_124:
[----:B-1----:R1:W2:Y:S02]  /*7050*/  SYNCS.PHASECHK.TRANS64.TRYWAIT P0, [R0+URZ+0x60], R2 ;  /* 0x00006002000075a7 */ /* 0x0022a400080011ff */
[----:B--2---:R-:W-:Y:S05]  /*7060*/  @!P0 NANOSLEEP.SYNCS 0x989680 ;  /* 0x009896800000895d */ /* 0x004fea0003900000 */
[----:B------:R-:W2:Y:S02]  /*7070*/  @!P0 SYNCS.PHASECHK.TRANS64 P0, [R0+URZ+0x60], R2 ;  /* 0x00006002000085a7 */ /* 0x000ea400080010ff */
[----:B--2---:R-:W-:Y:S05]  /*7080*/  @!P0 BRA `(.L_x_124) ;  /* 0xfffffffc00f08947 */ /* 0x004fea000383ffff */
[----:B------:R-:W-:Y:S05]  /*7090*/  BRA `(.L_x_51) ;  /* 0xffffffbc006c7947 */ /* 0x000fea000383ffff */
.L_x_61:
[----:B-1----:R-:W-:-:S04]  /*70a0*/  MOV R5, UR5 ;  /* 0x0000000500057c02 */ /* 0x002fc80008000f00 */
[----:B------:R1:W2:Y:S03]  /*70b0*/  SYNCS.PHASECHK.TRANS64.TRYWAIT P0, [R5+URZ+0x8], R6 ;  /* 0x00000806050075a7 */ /* 0x0002a600080011ff */
[----:B--2---:R-:W-:Y:S05]  /*70c0*/  @!P0 NANOSLEEP.SYNCS 0x989680 ;  /* 0x009896800000895d */ /* 0x004fea0003900000 */
[----:B------:R-:W2:Y:S02]  /*70d0*/  @!P0 SYNCS.PHASECHK.TRANS64 P0, [R5+URZ+0x8], R6 ;  /* 0x00000806050085a7 */ /* 0x000ea400080010ff */
[----:B--2---:R-:W-:Y:S05]  /*70e0*/  @!P0 BRA `(.L_x_61) ;  /* 0xfffffffc00ec8947 */ /* 0x004fea000383ffff */
[----:B------:R-:W-:Y:S05]  /*70f0*/  BRA `(.L_x_60) ;  /* 0xffffffc000207947 */ /* 0x000fea000383ffff */
.L_x_63:
[----:B------:R-:W-:Y:S01]  /*7100*/  BSSY B0, `(.L_x_125) ;  /* 0x0000006000007945 */ /* 0x000fe20003800000 */
[----:B------:R-:W-:-:S07]  /*7110*/  MOV R15, 0xffffffff ;  /* 0xffffffff000f7802 */ /* 0x000fce0000000f00 */
[----:B-1---5:R-:W-:Y:S05]  /*7120*/  WARPSYNC.COLLECTIVE R15, `(.L_x_126) ;  /* 0x000000000f0c7348 */ /* 0x022fea0003c00000 */
[----:B------:R-:W-:Y:S02]  /*7130*/  ELECT P6, UR79, PT ;  /* 0x00000000004f782f */ /* 0x000fe400038c0000 */
[----:B------:R-:W-:Y:S01]  /*7140*/  MOV R14, UR79 ;  /* 0x0000004f000e7c02 */ /* 0x000fe20008000f00 */
[----:B-1---5:R-:W-:Y:S10]  /*7150*/  ENDCOLLECTIVE ;  /* 0x000000000000791b */ /* 0x022ff40003800000 */
.L_x_126:
[----:B------:R-:W-:Y:S05]  /*7160*/  BSYNC B0 ;  /* 0x0000000000007941 */ /* 0x000fea0003800000 */
.L_x_125:
[----:B------:R-:W-:Y:S01]  /*7170*/  PLOP3.LUT P0, PT, P6, PT, PT, 0x80, 0x8 ;  /* 0x000000000008781c */ /* 0x000fe2000370f070 */
[----:B------:R-:W-:-:S12]  /*7180*/  BRA `(.L_x_127) ;  /* 0xffffffc0004c7947 */ /* 0x000fd8000383ffff */
.L_x_65:
[----:B-1----:R-:W-:-:S04]  /*7190*/  MOV R0, UR5 ;  /* 0x0000000500007c02 */ /* 0x002fc80008000f00 */
[----:B------:R1:W2:Y:S03]  /*71a0*/  SYNCS.PHASECHK.TRANS64.TRYWAIT P0, [R0+URZ+0x8], R4 ;  /* 0x00000804000075a7 */ /* 0x0002a600080011ff */
[----:B--2---:R-:W-:Y:S05]  /*71b0*/  @!P0 NANOSLEEP.SYNCS 0x989680 ;  /* 0x009896800000895d */ /* 0x004fea0003900000 */
[----:B------:R-:W2:Y:S02]  /*71c0*/  @!P0 SYNCS.PHASECHK.TRANS64 P0, [R0+URZ+0x8], R4 ;  /* 0x00000804000085a7 */ /* 0x000ea400080010ff */
[----:B--2---:R-:W-:Y:S05]  /*71d0*/  @!P0 BRA `(.L_x_65) ;  /* 0xfffffffc00ec8947 */ /* 0x004fea000383ffff */
[----:B------:R-:W-:Y:S05]  /*71e0*/  BRA `(.L_x_64) ;  /* 0xffffffc000507947 */ /* 0x000fea000383ffff */
.L_x_66:
[----:B-1----:R1:W2:Y:S02]  /*71f0*/  SYNCS.PHASECHK.TRANS64.TRYWAIT P0, [R0+URZ+0x50], R4 ;  /* 0x00005004000075a7 */ /* 0x0022a400080011ff */
[----:B--2---:R-:W-:Y:S05]  /*7200*/  @!P0 NANOSLEEP.SYNCS 0x989680 ;  /* 0x009896800000895d */ /* 0x004fea0003900000 */
[----:B------:R-:W2:Y:S02]  /*7210*/  @!P0 SYNCS.PHASECHK.TRANS64 P0, [R0+URZ+0x50], R4 ;  /* 0x00005004000085a7 */ /* 0x000ea400080010ff */
[----:B--2---:R-:W-:Y:S05]  /*7220*/  @!P0 BRA `(.L_x_66) ;  /* 0xfffffffc00f08947 */ /* 0x004fea000383ffff */
[----:B------:R-:W-:Y:S05]  /*7230*/  BRA `(.L_x_128) ;  /* 0xffffffc4003c7947 */ /* 0x000fea000383ffff */
.L_x_68:
[----:B------:R-:W-:-:S07]  /*7240*/  MOV R0, UR31 ;  /* 0x0000001f00007c02 */ /* 0x000fce0008000f00 */
.L_x_129:
[----:B-1----:R1:W2:Y:S02]  /*7250*/  SYNCS.PHASECHK.TRANS64.TRYWAIT P0, [R0+URZ+0x90], R4 ;  /* 0x00009004000075a7 */ /* 0x0022a400080011ff */
[----:B--2---:R-:W-:Y:S05]  /*7260*/  @!P0 NANOSLEEP.SYNCS 0x989680 ;  /* 0x009896800000895d */ /* 0x004fea0003900000 */
[----:B------:R-:W2:Y:S02]  /*7270*/  @!P0 SYNCS.PHASECHK.TRANS64 P0, [R0+URZ+0x90], R4 ;  /* 0x00009004000085a7 */ /* 0x000ea400080010ff */
[----:B--2---:R-:W-:Y:S05]  /*7280*/  @!P0 BRA `(.L_x_129) ;  /* 0xfffffffc00f08947 */ /* 0x004fea000383ffff */
[----:B------:R-:W-:Y:S05]  /*7290*/  BRA `(.L_x_130) ;  /* 0xffffffc400887947 */ /* 0x000fea000383ffff */
.L_x_71:
[----:B------:R-:W-:Y:S07]  /*72a0*/  MOV R0, UR5 ;  /* 0x0000000500007c02 */ /* 0x000fee0008000f00 */
.L_x_131:
[----:B-1----:R1:W2:Y:S02]  /*72b0*/  SYNCS.PHASECHK.TRANS64.TRYWAIT P0, [R0+URZ], R4 ;  /* 0x00000004000075a7 */ /* 0x0022a400080011ff */
[----:B--2---:R-:W-:Y:S05]  /*72c0*/  @!P0 NANOSLEEP.SYNCS 0x989680 ;  /* 0x009896800000895d */ /* 0x004fea0003900000 */
[----:B------:R-:W2:Y:S02]  /*72d0*/  @!P0 SYNCS.PHASECHK.TRANS64 P0, [R0+URZ], R4 ;  /* 0x00000004000085a7 */ /* 0x000ea400080010ff */
[----:B--2---:R-:W-:Y:S05]  /*72e0*/  @!P0 BRA `(.L_x_131) ;  /* 0xfffffffc00f08947 */ /* 0x004fea000383ffff */
[----:B------:R-:W-:Y:S05]  /*72f0*/  BRA `(.L_x_70) ;  /* 0xffffffc4009c7947 */ /* 0x000fea000383ffff */
.L_x_75:
[----:B-1----:R-:W-:-:S07]  /*7300*/  MOV R0, UR4 ;  /* 0x0000000400007c02 */ /* 0x002fce0008000f00 */
.L_x_132:
[----:B-1----:R1:W2:Y:S02]  /*7310*/  SYNCS.PHASECHK.TRANS64.TRYWAIT P0, [R0+URZ], R2 ;  /* 0x00000002000075a7 */ /* 0x0022a400080011ff */
[----:B--2---:R-:W-:Y:S05]  /*7320*/  @!P0 NANOSLEEP.SYNCS 0x989680 ;  /* 0x009896800000895d */ /* 0x004fea0003900000 */
[----:B------:R-:W2:Y:S02]  /*7330*/  @!P0 SYNCS.PHASECHK.TRANS64 P0, [R0+URZ], R2 ;  /* 0x00000002000085a7 */ /* 0x000ea400080010ff */
[----:B--2---:R-:W-:Y:S05]  /*7340*/  @!P0 BRA `(.L_x_132) ;  /* 0xfffffffc00f08947 */ /* 0x004fea000383ffff */
[----:B------:R-:W-:Y:S05]  /*7350*/  BRA `(.L_x_133) ;  /* 0xffffffc800907947 */ /* 0x000fea000383ffff */
.L_x_76:
[----:B------:R-:W-:-:S07]  /*7360*/  MOV R0, UR5 ;  /* 0x0000000500007c02 */ /* 0x000fce0008000f00 */
.L_x_134:
[----:B-1----:R1:W2:Y:S02]  /*7370*/  SYNCS.PHASECHK.TRANS64.TRYWAIT P0, [R0+URZ], R3 ;  /* 0x00000003000075a7 */ /* 0x0022a400080011ff */
[----:B--2---:R-:W-:Y:S05]  /*7380*/  @!P0 NANOSLEEP.SYNCS 0x989680 ;  /* 0x009896800000895d */ /* 0x004fea0003900000 */
[----:B------:R-:W2:Y:S02]  /*7390*/  @!P0 SYNCS.PHASECHK.TRANS64 P0, [R0+URZ], R3 ;  /* 0x00000003000085a7 */ /* 0x000ea400080010ff */
[----:B--2---:R-:W-:Y:S05]  /*73a0*/  @!P0 BRA `(.L_x_134) ;  /* 0xfffffffc00f08947 */ /* 0x004fea000383ffff */
[----:B------:R-:W-:Y:S05]  /*73b0*/  BRA `(.L_x_135) ;  /* 0xffffffc8009c7947 */ /* 0x000fea000383ffff */
.L_x_77:
[----:B------:R-:W-:-:S07]  /*73c0*/  MOV R0, UR5 ;  /* 0x0000000500007c02 */ /* 0x000fce0008000f00 */
.L_x_136:
[----:B-1----:R1:W2:Y:S02]  /*73d0*/  SYNCS.PHASECHK.TRANS64.TRYWAIT P0, [R0+URZ], R3 ;  /* 0x00000003000075a7 */ /* 0x0022a400080011ff */
[----:B--2---:R-:W-:Y:S05]  /*73e0*/  @!P0 NANOSLEEP.SYNCS 0x989680 ;  /* 0x009896800000895d */ /* 0x004fea0003900000 */
[----:B------:R-:W2:Y:S02]  /*73f0*/  @!P0 SYNCS.PHASECHK.TRANS64 P0, [R0+URZ], R3 ;  /* 0x00000003000085a7 */ /* 0x000ea400080010ff */
[----:B--2---:R-:W-:Y:S05]  /*7400*/  @!P0 BRA `(.L_x_136) ;  /* 0xfffffffc00f08947 */ /* 0x004fea000383ffff */
[----:B------:R-:W-:Y:S05]  /*7410*/  BRA `(.L_x_137) ;  /* 0xffffffc800a87947 */ /* 0x000fea000383ffff */
.L_x_80:
[----:B------:R-:W-:-:S07]  /*7420*/  MOV R0, UR26 ;  /* 0x0000001a00007c02 */ /* 0x000fce0008000f00 */
.L_x_138:
[----:B-1----:R1:W2:Y:S02]  /*7430*/  SYNCS.PHASECHK.TRANS64.TRYWAIT P1, [R0+URZ+0xd0], R2 ;  /* 0x0000d002000075a7 */ /* 0x0022a400080211ff */
[----:B--2---:R-:W-:Y:S05]  /*7440*/  @!P1 NANOSLEEP.SYNCS 0x989680 ;  /* 0x009896800000995d */ /* 0x004fea0003900000 */
[----:B------:R-:W2:Y:S02]  /*7450*/  @!P1 SYNCS.PHASECHK.TRANS64 P1, [R0+URZ+0xd0], R2 ;  /* 0x0000d002000095a7 */ /* 0x000ea400080210ff */
[----:B--2---:R-:W-:Y:S05]  /*7460*/  @!P1 BRA `(.L_x_138) ;  /* 0xfffffffc00f09947 */ /* 0x004fea000383ffff */
[----:B------:R-:W-:Y:S05]  /*7470*/  BRA `(.L_x_139) ;  /* 0xffffffc800f47947 */ /* 0x000fea000383ffff */
.L_x_85:
[----:B--2---:R2:W3:Y:S02]  /*7480*/  SYNCS.PHASECHK.TRANS64.TRYWAIT P0, [R7+URZ+0x50], R0 ;  /* 0x00005000070075a7 */ /* 0x0044e400080011ff */
[----:B---3--:R-:W-:Y:S05]  /*7490*/  @!P0 NANOSLEEP.SYNCS 0x989680 ;  /* 0x009896800000895d */ /* 0x008fea0003900000 */
[----:B------:R-:W3:Y:S02]  /*74a0*/  @!P0 SYNCS.PHASECHK.TRANS64 P0, [R7+URZ+0x50], R0 ;  /* 0x00005000070085a7 */ /* 0x000ee400080010ff */
[----:B---3--:R-:W-:Y:S05]  /*74b0*/  @!P0 BRA `(.L_x_85) ;  /* 0xfffffffc00f08947 */ /* 0x008fea000383ffff */
[----:B------:R-:W-:Y:S05]  /*74c0*/  BRA `(.L_x_140) ;  /* 0xffffffd000107947 */ /* 0x000fea000383ffff */
.L_x_88:
[----:B-1----:R-:W-:Y:S07]  /*74d0*/  MOV R0, UR17 ;  /* 0x0000001100007c02 */ /* 0x002fee0008000f00 */
.L_x_141:
[----:B-1----:R1:W2:Y:S02]  /*74e0*/  SYNCS.PHASECHK.TRANS64.TRYWAIT P2, [R0+URZ+0x48], R7 ;  /* 0x00004807000075a7 */ /* 0x0022a400080411ff */
[----:B--2---:R-:W-:Y:S05]  /*74f0*/  @!P2 NANOSLEEP.SYNCS 0x989680 ;  /* 0x009896800000a95d */ /* 0x004fea0003900000 */
[----:B------:R-:W2:Y:S02]  /*7500*/  @!P2 SYNCS.PHASECHK.TRANS64 P2, [R0+URZ+0x48], R7 ;  /* 0x000048070000a5a7 */ /* 0x000ea400080410ff */
[----:B--2---:R-:W-:Y:S05]  /*7510*/  @!P2 BRA `(.L_x_141) ;  /* 0xfffffffc00f0a947 */ /* 0x004fea000383ffff */
[----:B------:R-:W-:Y:S05]  /*7520*/  BRA `(.L_x_87) ;  /* 0xffffffd400707947 */ /* 0x000fea000383ffff */
.L_x_91:
[----:B-1----:R-:W-:Y:S07]  /*7530*/  MOV R0, UR17 ;  /* 0x0000001100007c02 */ /* 0x002fee0008000f00 */
.L_x_142:
[----:B-1----:R1:W2:Y:S02]  /*7540*/  SYNCS.PHASECHK.TRANS64.TRYWAIT P0, [R0+URZ+0x38], R6 ;  /* 0x00003806000075a7 */ /* 0x0022a400080011ff */
[----:B--2---:R-:W-:Y:S05]  /*7550*/  @!P0 NANOSLEEP.SYNCS 0x989680 ;  /* 0x009896800000895d */ /* 0x004fea0003900000 */
[----:B------:R-:W2:Y:S02]  /*7560*/  @!P0 SYNCS.PHASECHK.TRANS64 P0, [R0+URZ+0x38], R6 ;  /* 0x00003806000085a7 */ /* 0x000ea400080010ff */
[----:B--2---:R-:W-:Y:S05]  /*7570*/  @!P0 BRA `(.L_x_142) ;  /* 0xfffffffc00f08947 */ /* 0x004fea000383ffff */
[----:B------:R-:W-:Y:S05]  /*7580*/  BRA `(.L_x_143) ;  /* 0xffffffd400c07947 */ /* 0x000fea000383ffff */
.L_x_94:
[----:B--2---:R2:W3:Y:S02]  /*7590*/  SYNCS.PHASECHK.TRANS64.TRYWAIT P0, [R3+URZ+0x50], R0 ;  /* 0x00005000030075a7 */ /* 0x0044e400080011ff */
[----:B---3--:R-:W-:Y:S05]  /*75a0*/  @!P0 NANOSLEEP.SYNCS 0x989680 ;  /* 0x009896800000895d */ /* 0x008fea0003900000 */
[----:B------:R-:W3:Y:S02]  /*75b0*/  @!P0 SYNCS.PHASECHK.TRANS64 P0, [R3+URZ+0x50], R0 ;  /* 0x00005000030085a7 */ /* 0x000ee400080010ff */
[----:B---3--:R-:W-:Y:S05]  /*75c0*/  @!P0 BRA `(.L_x_94) ;  /* 0xfffffffc00f08947 */ /* 0x008fea000383ffff */
[----:B------:R-:W-:Y:S05]  /*75d0*/  BRA `(.L_x_144) ;  /* 0xffffffdc000c7947 */ /* 0x000fea000383ffff */
.L_x_105:
[----:B-1----:R-:W-:Y:S04]  /*75e0*/  MOV R0, UR44 ;  /* 0x0000002c00007c02 */ /* 0x002fe80008000f00 */
[----:B------:R1:W2:Y:S03]  /*75f0*/  SYNCS.PHASECHK.TRANS64.TRYWAIT P1, [R0+URZ+0x30], R3 ;  /* 0x00003003000075a7 */ /* 0x0002a600080211ff */
[----:B--2---:R-:W-:Y:S05]  /*7600*/  @!P1 NANOSLEEP.SYNCS 0x989680 ;  /* 0x009896800000995d */ /* 0x004fea0003900000 */
[----:B------:R-:W2:Y:S02]  /*7610*/  @!P1 SYNCS.PHASECHK.TRANS64 P1, [R0+URZ+0x30], R3 ;  /* 0x00003003000095a7 */ /* 0x000ea400080210ff */
[----:B--2---:R-:W-:Y:S05]  /*7620*/  @!P1 BRA `(.L_x_105) ;  /* 0xfffffffc00ec9947 */ /* 0x004fea000383ffff */
[----:B------:R-:W-:Y:S05]  /*7630*/  BRA `(.L_x_104) ;  /* 0xffffffe800487947 */ /* 0x000fea000383ffff */
.L_x_107:
[----:B------:R1:W1:Y:S02]  /*7640*/  SYNCS.PHASECHK.TRANS64.TRYWAIT P1, [R83+URZ+0x70], R4 ;  /* 0x00007004530075a7 */ /* 0x00026400080211ff */
[----:B-1----:R-:W-:Y:S05]  /*7650*/  @!P1 NANOSLEEP.SYNCS 0x989680 ;  /* 0x009896800000995d */ /* 0x002fea0003900000 */
[----:B------:R-:W1:Y:S02]  /*7660*/  @!P1 SYNCS.PHASECHK.TRANS64 P1, [R83+URZ+0x70], R4 ;  /* 0x00007004530095a7 */ /* 0x000e6400080210ff */
[----:B-1----:R-:W-:Y:S05]  /*7670*/  @!P1 BRA `(.L_x_107) ;  /* 0xfffffffc00f09947 */ /* 0x002fea000383ffff */
[----:B------:R-:W-:Y:S05]  /*7680*/  BRA `(.L_x_106) ;  /* 0xffffffe800847947 */ /* 0x000fea000383ffff */
        .weak           $__internal_0_$__cuda_sm10x_tcgen05_guardrail_trap_col_being_dealloced_not_returned_by_alloc
        .type           $__internal_0_$__cuda_sm10x_tcgen05_guardrail_trap_col_being_dealloced_not_returned_by_alloc,@function
        .size           $__internal_0_$__cuda_sm10x_tcgen05_guardrail_trap_col_being_dealloced_not_returned_by_alloc,($__internal_1_$__cuda_sm10x_tcgen05_guardrail_trap_phase_invalid_during_alloc - $__internal_0_$__cuda_sm10x_tcgen05_guardrail_trap_col_being_dealloced_not_returned_by_alloc)
$__internal_0_$__cuda_sm10x_tcgen05_guardrail_trap_col_being_dealloced_not_returned_by_alloc:
[----:B------:R-:W-:Y:S05]  /*7690*/  BPT.TRAP 0x1 ;  /* 0x000000040000795c */ /* 0x000fea0000300000 */
[----:B------:R-:W-:-:S04]  /*76a0*/  HFMA2 R3, -RZ, RZ, 0, 0 ;  /* 0x00000000ff037431 */ /* 0x000fc800000001ff */
[----:B------:R-:W-:Y:S05]  /*76b0*/  RET.REL.NODEC R2 `(_ZN7cutlass13device_kernelINS_4gemm6kernel13GemmUniversalIN4cute5tupleIJiiiiEEENS1_10collective13CollectiveMmaINS1_35MainloopSm100TmaUmmaWarpSpecializedILi3ELi2ELi4ENS5_IJNS4_1CILi2EEESB_NSA_ILi1EEEEEEEENS5_IJNSA_ILi128EEENSA_ILi64EEESF_EEEaNS5_IJlSC_lEEEaSI_NS4_8TiledMMAINS4_8MMA_AtomIJNS4_21SM100_MMA_S8_2x1SM_SSIaaiLi128ELi64ELNS4_4UMMA5MajorE0ELSN_0ELNSM_8SaturateE0EEEEEENS4_6LayoutINS5_IJSC_SC_SC_EEENS5_IJNSA_ILi0EEEST_ST_EEEEENS5_IJNS4_10UnderscoreESW_SW_EEEEENS4_28SM100_TMA_2SM_LOAD_MULTICASTENS4_14ComposedLayoutINS4_7SwizzleILi3ELi4ELi3EEENS4_18smem_ptr_flag_bitsILi8EEENSR_INS5_IJNSA_ILi8EEESF_EEENS5_IJSF_SC_EEEEEEEvNS4_8identityENS4_18SM100_TMA_2SM_LOADES19_vS1A_EENS_8epilogue10collective18CollectiveEpilogueINS1D_23Sm100TmaWarpSpecializedILi1ELi1ELi32ELb0ELb0EEEJNS5_IJSG_SG_SF_EEENS5_IJNSR_ISG_SC_EES1J_EEEaSI_aSI_NS1D_6fusion15FusionCallbacksIS1H_NS1L_17LinearCombinationIaiaiLNS_15FloatRoundStyleE2EEES1I_S1K_JEEENS4_5SM1004TMEM4LOAD26SM100_TMEM_LOAD_32dp32b32xENS4_13SM90_TMA_LOADENS10_INS11_ILi2ELi4ELi3EEES14_NSR_INS5_IJS15_SG_EEENS5_IJSG_SC_EEEEEEENS4_39AutoVectorizingCopyWithAssumedAlignmentILi128EEENS4_14SM90_TMA_STOREES20_S22_S22_EEEvvEEEEvNT_6ParamsE) ;  /* 0xffffff8802507950 */ /* 0x000fea0003c3ffff */
        .weak           $__internal_1_$__cuda_sm10x_tcgen05_guardrail_trap_phase_invalid_during_alloc
        .type           $__internal_1_$__cuda_sm10x_tcgen05_guardrail_trap_phase_invalid_during_alloc,@function
        .size           $__internal_1_$__cuda_sm10x_tcgen05_guardrail_trap_phase_invalid_during_alloc,($__internal_2_$__cuda_sm10x_tcgen05_guardrail_trap_unallocated_columns_being_dealloced - $__internal_1_$__cuda_sm10x_tcgen05_guardrail_trap_phase_invalid_during_alloc)
$__internal_1_$__cuda_sm10x_tcgen05_guardrail_trap_phase_invalid_during_alloc:
[----:B------:R-:W-:Y:S05]  /*76c0*/  BPT.TRAP 0x1 ;  /* 0x000000040000795c */ /* 0x000fea0000300000 */
[----:B------:R-:W-:-:S04]  /*76d0*/  MOV R5, 0x0 ;  /* 0x0000000000057802 */ /* 0x000fc80000000f00 */
[----:B------:R-:W-:Y:S05]  /*76e0*/  RET.REL.NODEC R4 `(_ZN7cutlass13device_kernelINS_4gemm6kernel13GemmUniversalIN4cute5tupleIJiiiiEEENS1_10collective13CollectiveMmaINS1_35MainloopSm100TmaUmmaWarpSpecializedILi3ELi2ELi4ENS5_IJNS4_1CILi2EEESB_NSA_ILi1EEEEEEEENS5_IJNSA_ILi128EEENSA_ILi64EEESF_EEEaNS5_IJlSC_lEEEaSI_NS4_8TiledMMAINS4_8MMA_AtomIJNS4_21SM100_MMA_S8_2x1SM_SSIaaiLi128ELi64ELNS4_4UMMA5MajorE0ELSN_0ELNSM_8SaturateE0EEEEEENS4_6LayoutINS5_IJSC_SC_SC_EEENS5_IJNSA_ILi0EEEST_ST_EEEEENS5_IJNS4_10UnderscoreESW_SW_EEEEENS4_28SM100_TMA_2SM_LOAD_MULTICASTENS4_14ComposedLayoutINS4_7SwizzleILi3ELi4ELi3EEENS4_18smem_ptr_flag_bitsILi8EEENSR_INS5_IJNSA_ILi8EEESF_EEENS5_IJSF_SC_EEEEEEEvNS4_8identityENS4_18SM100_TMA_2SM_LOADES19_vS1A_EENS_8epilogue10collective18CollectiveEpilogueINS1D_23Sm100TmaWarpSpecializedILi1ELi1ELi32ELb0ELb0EEEJNS5_IJSG_SG_SF_EEENS5_IJNSR_ISG_SC_EES1J_EEEaSI_aSI_NS1D_6fusion15FusionCallbacksIS1H_NS1L_17LinearCombinationIaiaiLNS_15FloatRoundStyleE2EEES1I_S1K_JEEENS4_5SM1004TMEM4LOAD26SM100_TMEM_LOAD_32dp32b32xENS4_13SM90_TMA_LOADENS10_INS11_ILi2ELi4ELi3EEES14_NSR_INS5_IJS15_SG_EEENS5_IJSG_SC_EEEEEEENS4_39AutoVectorizingCopyWithAssumedAlignmentILi128EEENS4_14SM90_TMA_STOREES20_S22_S22_EEEvvEEEEvNT_6ParamsE) ;  /* 0xffffff8804447950 */ /* 0x000fea0003c3ffff */
        .weak           $__internal_2_$__cuda_sm10x_tcgen05_guardrail_trap_unallocated_columns_being_dealloced
        .type           $__internal_2_$__cuda_sm10x_tcgen05_guardrail_trap_unallocated_columns_being_dealloced,@function
        .size           $__internal_2_$__cuda_sm10x_tcgen05_guardrail_trap_unallocated_columns_being_dealloced,(.L_x_146 - $__internal_2_$__cuda_sm10x_tcgen05_guardrail_trap_unallocated_columns_being_dealloced)
$__internal_2_$__cuda_sm10x_tcgen05_guardrail_trap_unallocated_columns_being_dealloced:
[----:B------:R-:W-:Y:S05]  /*76f0*/  BPT.TRAP 0x1 ;  /* 0x000000040000795c */ /* 0x000fea0000300000 */
[----:B------:R-:W-:-:S04]  /*7700*/  HFMA2 R3, -RZ, RZ, 0, 0 ;  /* 0x00000000ff037431 */ /* 0x000fc800000001ff */
[----:B------:R-:W-:Y:S05]  /*7710*/  RET.REL.NODEC R2 `(_ZN7cutlass13device_kernelINS_4gemm6kernel13GemmUniversalIN4cute5tupleIJiiiiEEENS1_10collective13CollectiveMmaINS1_35MainloopSm100TmaUmmaWarpSpecializedILi3ELi2ELi4ENS5_IJNS4_1CILi2EEESB_NSA_ILi1EEEEEEEENS5_IJNSA_ILi128EEENSA_ILi64EEESF_EEEaNS5_IJlSC_lEEEaSI_NS4_8TiledMMAINS4_8MMA_AtomIJNS4_21SM100_MMA_S8_2x1SM_SSIaaiLi128ELi64ELNS4_4UMMA5MajorE0ELSN_0ELNSM_8SaturateE0EEEEEENS4_6LayoutINS5_IJSC_SC_SC_EEENS5_IJNSA_ILi0EEEST_ST_EEEEENS5_IJNS4_10UnderscoreESW_SW_EEEEENS4_28SM100_TMA_2SM_LOAD_MULTICASTENS4_14ComposedLayoutINS4_7SwizzleILi3ELi4ELi3EEENS4_18smem_ptr_flag_bitsILi8EEENSR_INS5_IJNSA_ILi8EEESF_EEENS5_IJSF_SC_EEEEEEEvNS4_8identityENS4_18SM100_TMA_2SM_LOADES19_vS1A_EENS_8epilogue10collective18CollectiveEpilogueINS1D_23Sm100TmaWarpSpecializedILi1ELi1ELi32ELb0ELb0EEEJNS5_IJSG_SG_SF_EEENS5_IJNSR_ISG_SC_EES1J_EEEaSI_aSI_NS1D_6fusion15FusionCallbacksIS1H_NS1L_17LinearCombinationIaiaiLNS_15FloatRoundStyleE2EEES1I_S1K_JEEENS4_5SM1004TMEM4LOAD26SM100_TMEM_LOAD_32dp32b32xENS4_13SM90_TMA_LOADENS10_INS11_ILi2ELi4ELi3EEES14_NSR_INS5_IJS15_SG_EEENS5_IJSG_SC_EEEEEEENS4_39AutoVectorizingCopyWithAssumedAlignmentILi128EEENS4_14SM90_TMA_STOREES20_S22_S22_EEEvvEEEEvNT_6ParamsE) ;  /* 0xffffff8802387950 */ /* 0x000fea0003c3ffff */
.L_x_145:
[----:B------:R-:W-:-:S00]  /*7720*/  BRA `(.L_x_145) ;  /* 0xfffffffc00fc7947 */ /* 0x000fc0000383ffff */
[----:B------:R-:W-:-:S00]  /*7730*/  NOP ;  /* 0x0000000000007918 */ /* 0x000fc00000000000 */
        /* <DEDUP_REMOVED lines=12> */
.L_x_146:


//--------------------- .nv.global.init           --------------------------
	.section	.nv.global.init,"aw",@progbits
.nv.global.init:
	.type		$str$27,@object
	.size		$str$27,($str$28 - $str$27)
$str$27:
        /*0000*/ 	.byte	0x28, 0x61, 0x64, 0x64, 0x72, 0x65, 0x73, 0x73, 0x20, 0x26, 0x20, 0x6d, 0x61, 0x73, 0x6b, 0x29
        /*0010*/ 	.byte	0x20, 0x3d, 0x3d, 0x20, 0x30, 0x00
	.type		$str$28,@object
	.size		$str$28,($str$26 - $str$28)
$str$28:
        /*0016*/ 	.byte	0x2f, 0x74, 0x6d, 0x70, 0x2f, 0x63, 0x75, 0x74, 0x6c, 0x61, 0x73, 0x73, 0x5f, 0x73, 0x77, 0x65
        /*0026*/ 	.byte	0x65, 0x70, 0x5f, 0x73, 0x72, 0x63, 0x2f, 0x69, 0x6e, 0x63, 0x6c, 0x75, 0x64, 0x65, 0x2f, 0x63
        /*0036*/ 	.byte	0x75, 0x74, 0x65, 0x2f, 0x70, 0x6f, 0x69, 0x6e, 0x74, 0x65, 0x72, 0x5f, 0x66, 0x6c, 0x61, 0x67
        /*0046*/ 	.byte	0x67, 0x65, 0x64, 0x2e, 0x68, 0x70, 0x70, 0x00
	.type		$str$26,@object
	.size		$str$26,($str$25 - $str$26)
$str$26:
        /*004e*/ 	.byte	0x2f, 0x74, 0x6d, 0x70, 0x2f, 0x63, 0x75, 0x74, 0x6c, 0x61, 0x73, 0x73, 0x5f, 0x73, 0x77, 0x65
        /*005e*/ 	.byte	0x65, 0x70, 0x5f, 0x73, 0x72, 0x63, 0x2f, 0x69, 0x6e, 0x63, 0x6c, 0x75, 0x64, 0x65, 0x2f, 0x63
        /*006e*/ 	.byte	0x75, 0x74, 0x65, 0x2f, 0x61, 0x74, 0x6f, 0x6d, 0x2f, 0x63, 0x6f, 0x70, 0x79, 0x5f, 0x74, 0x72
        /*007e*/ 	.byte	0x61, 0x69, 0x74, 0x73, 0x5f, 0x73, 0x6d, 0x31, 0x30, 0x30, 0x2e, 0x68, 0x70, 0x70, 0x00
	.type		$str$25,@object
	.size		$str$25,(__unnamed_1 - $str$25)
$str$25:
        /*008d*/ 	.byte	0x28, 0x28, 0x75, 0x69, 0x6e, 0x74, 0x33, 0x32, 0x5f, 0x74, 0x28, 0x74, 0x68, 0x72, 0x65, 0x61
        /*009d*/ 	.byte	0x64, 0x49, 0x64, 0x78, 0x2e, 0x78, 0x29, 0x20, 0x2f, 0x20, 0x33, 0x32, 0x29, 0x20, 0x25, 0x20
        /*00ad*/ 	.byte	0x34, 0x29, 0x20, 0x3d, 0x3d, 0x20, 0x28, 0x28, 0x28, 0x74, 0x6d, 0x65, 0x6d, 0x5f, 0x61, 0x64
        /*00bd*/ 	.byte	0x64, 0x72, 0x20, 0x3e, 0x3e, 0x20, 0x31, 0x36, 0x29, 0x20, 0x2f, 0x20, 0x33, 0x32, 0x29, 0x20
        /*00cd*/ 	.byte	0x25, 0x20, 0x34, 0x29, 0x00
	.type		__unnamed_1,@object
	.size		__unnamed_1,(__unnamed_2 - __unnamed_1)
__unnamed_1:
        /*00d2*/ 	.byte	0x61, 0x75, 0x74, 0x6f, 0x20, 0x63, 0x75, 0x74, 0x65, 0x3a, 0x3a, 0x61, 0x73, 0x5f, 0x70, 0x6f
        /* <DEDUP_REMOVED lines=24> */
        /*0262*/ 	.byte	0x00
	.type		__unnamed_2,@object
	.size		__unnamed_2,(.L_2 - __unnamed_2)
__unnamed_2:
        /* <DEDUP_REMOVED lines=41> */
.L_2:


//--------------------- .nv.shared._ZN7cutlass13device_kernelINS_4gemm6kernel13GemmUniversalIN4cute5tupleIJiiiiEEENS1_10collective13CollectiveMmaINS1_35MainloopSm100TmaUmmaWarpSpecializedILi3ELi2ELi4ENS5_IJNS4_1CILi2EEESB_NSA_ILi1EEEEEEEENS5_IJNSA_ILi128EEENSA_ILi64EEESF_EEEaNS5_IJlSC_lEEEaSI_NS4_8TiledMMAINS4_8MMA_AtomIJNS4_21SM100_MMA_S8_2x1SM_SSIaaiLi128ELi64ELNS4_4UMMA5MajorE0ELSN_0ELNSM_8SaturateE0EEEEEENS4_6LayoutINS5_IJSC_SC_SC_EEENS5_IJNSA_ILi0EEEST_ST_EEEEENS5_IJNS4_10UnderscoreESW_SW_EEEEENS4_28SM100_TMA_2SM_LOAD_MULTICASTENS4_14ComposedLayoutINS4_7SwizzleILi3ELi4ELi3EEENS4_18smem_ptr_flag_bitsILi8EEENSR_INS5_IJNSA_ILi8EEESF_EEENS5_IJSF_SC_EEEEEEEvNS4_8identityENS4_18SM100_TMA_2SM_LOADES19_vS1A_EENS_8epilogue10collective18CollectiveEpilogueINS1D_23Sm100TmaWarpSpecializedILi1ELi1ELi32ELb0ELb0EEEJNS5_IJSG_SG_SF_EEENS5_IJNSR_ISG_SC_EES1J_EEEaSI_aSI_NS1D_6fusion15FusionCallbacksIS1H_NS1L_17LinearCombinationIaiaiLNS_15FloatRoundStyleE2EEES1I_S1K_JEEENS4_5SM1004TMEM4LOAD26SM100_TMEM_LOAD_32dp32b32xENS4_13SM90_TMA_LOADENS10_INS11_ILi2ELi4ELi3EEES14_NSR_INS5_IJS15_SG_EEENS5_IJSG_SC_EEEEEEENS4_39AutoVectorizingCopyWithAssumedAlignmentILi128EEENS4_14SM90_TMA_STOREES20_S22_S22_EEEvvEEEEvNT_6ParamsE --------------------------
	.section	.nv.shared._ZN7cutlass13device_kernelINS_4gemm6kernel13GemmUniversalIN4cute5tupleIJiiiiEEENS1_10collective13CollectiveMmaINS1_35MainloopSm100TmaUmmaWarpSpecializedILi3ELi2ELi4ENS5_IJNS4_1CILi2EEESB_NSA_ILi1EEEEEEEENS5_IJNSA_ILi128EEENSA_ILi64EEESF_EEEaNS5_IJlSC_lEEEaSI_NS4_8TiledMMAINS4_8MMA_AtomIJNS4_21SM100_MMA_S8_2x1SM_SSIaaiLi128ELi64ELNS4_4UMMA5MajorE0ELSN_0ELNSM_8SaturateE0EEEEEENS4_6LayoutINS5_IJSC_SC_SC_EEENS5_IJNSA_ILi0EEEST_ST_EEEEENS5_IJNS4_10UnderscoreESW_SW_EEEEENS4_28SM100_TMA_2SM_LOAD_MULTICASTENS4_14ComposedLayoutINS4_7SwizzleILi3ELi4ELi3EEENS4_18smem_ptr_flag_bitsILi8EEENSR_INS5_IJNSA_ILi8EEESF_EEENS5_IJSF_SC_EEEEEEEvNS4_8identityENS4_18SM100_TMA_2SM_LOADES19_vS1A_EENS_8epilogue10collective18CollectiveEpilogueINS1D_23Sm100TmaWarpSpecializedILi1ELi1ELi32ELb0ELb0EEEJNS5_IJSG_SG_SF_EEENS5_IJNSR_ISG_SC_EES1J_EEEaSI_aSI_NS1D_6fusion15FusionCallbacksIS1H_NS1L_17LinearCombinationIaiaiLNS_15FloatRoundStyleE2EEES1I_S1K_JEEENS4_5SM1004TMEM4LOAD26SM100_TMEM_LOAD_32dp32b32xENS4_13SM90_TMA_LOADENS10_INS11_ILi2ELi4ELi3EEES14_NSR_INS5_IJS15_SG_EEENS5_IJSG_SC_EEEEEEENS4_39AutoVectorizingCopyWithAssumedAlignmentILi128EEENS4_14SM90_TMA_STOREES20_S22_S22_EEEvvEEEEvNT_6ParamsE,"aw",@nobits
	.sectionflags	@""
	.align	16
	.zero		1024


//--------------------- .nv.shared.reserved.0     --------------------------
	.section	.nv.shared.reserved.0,"aw",@nobits
	.weak		__nv_reservedSMEM_offset_0_alias
	.size		__nv_reservedSMEM_offset_0_alias, 0, 64
	.other		__nv_reservedSMEM_offset_0_alias,@"STO_CUDA_RESERVED_SHARED STV_DEFAULT"
__nv_reservedSMEM_offset_0_alias:
	.zero		0
.nv.shared.reserved.0:
	.zero		64
	.weak		__nv_reservedSMEM_tcgen05_partition
	.type		__nv_reservedSMEM_tcgen05_partition,@object
	.size		__nv_reservedSMEM_tcgen05_partition,(.L_0 - __nv_reservedSMEM_tcgen05_partition)
__nv_reservedSMEM_tcgen05_partition:
	.zero		32
.L_0:


//--------------------- .nv.global                --------------------------
	.section	.nv.global,"aw",@nobits
.nv.global:
	.type		_ZN40_INTERNAL_b3c0b712_4_k_cu_8f2f8e9f_112134cute1_E,@object
	.size		_ZN40_INTERNAL_b3c0b712_4_k_cu_8f2f8e9f_112134cute1_E,(_ZN40_INTERNAL_b3c0b712_4_k_cu_8f2f8e9f_112134cuda3std3__45__cpo6cbeginE - _ZN40_INTERNAL_b3c0b712_4_k_cu_8f2f8e9f_112134cute1_E)
_ZN40_INTERNAL_b3c0b712_4_k_cu_8f2f8e9f_112134cute1_E:
	.zero		1
	.type		_ZN40_INTERNAL_b3c0b712_4_k_cu_8f2f8e9f_112134cuda3std3__45__cpo6cbeginE,@object
	.size		_ZN40_INTERNAL_b3c0b712_4_k_cu_8f2f8e9f_112134cuda3std3__45__cpo6cbeginE,(_ZN40_INTERNAL_b3c0b712_4_k_cu_8f2f8e9f_112134cuda3std3__48in_placeE - _ZN40_INTERNAL_b3c0b712_4_k_cu_8f2f8e9f_112134cuda3std3__45__cpo6cbeginE)
_ZN40_INTERNAL_b3c0b712_4_k_cu_8f2f8e9f_112134cuda3std3__45__cpo6cbeginE:
	.zero		1
	.type		_ZN40_INTERNAL_b3c0b712_4_k_cu_8f2f8e9f_112134cuda3std3__48in_placeE,@object
	.size		_ZN40_INTERNAL_b3c0b712_4_k_cu_8f2f8e9f_112134cuda3std3__48in_placeE,(_ZN40_INTERNAL_b3c0b712_4_k_cu_8f2f8e9f_112134cuda3std6ranges3__45__cpo9iter_moveE - _ZN40_INTERNAL_b3c0b712_4_k_cu_8f2f8e9f_112134cuda3std3__48in_placeE)
_ZN40_INTERNAL_b3c0b712_4_k_cu_8f2f8e9f_112134cuda3std3__48in_placeE:
	.zero		1
	.type		_ZN40_INTERNAL_b3c0b712_4_k_cu_8f2f8e9f_112134cuda3std6ranges3__45__cpo9iter_moveE,@object
	.size		_ZN40_INTERNAL_b3c0b712_4_k_cu_8f2f8e9f_112134cuda3std6ranges3__45__cpo9iter_moveE,(_ZN40_INTERNAL_b3c0b712_4_k_cu_8f2f8e9f_112134cuda3std3__45__cpo5beginE - _ZN40_INTERNAL_b3c0b712_4_k_cu_8f2f8e9f_112134cuda3std6ranges3__45__cpo9iter_moveE)
_ZN40_INTERNAL_b3c0b712_4_k_cu_8f2f8e9f_112134cuda3std6ranges3__45__cpo9iter_moveE:
	.zero		1
	.type		_ZN40_INTERNAL_b3c0b712_4_k_cu_8f2f8e9f_112134cuda3std3__45__cpo5beginE,@object
	.size		_ZN40_INTERNAL_b3c0b712_4_k_cu_8f2f8e9f_112134cuda3std3__45__cpo5beginE,(_ZN40_INTERNAL_b3c0b712_4_k_cu_8f2f8e9f_112134cuda3std3__442_GLOBAL__N__b3c0b712_4_k_cu_8f2f8e9f_112136ignoreE - _ZN40_INTERNAL_b3c0b712_4_k_cu_8f2f8e9f_112134cuda3std3__45__cpo5beginE)
_ZN40_INTERNAL_b3c0b712_4_k_cu_8f2f8e9f_112134cuda3std3__45__cpo5beginE:
	.zero		1
	.type		_ZN40_INTERNAL_b3c0b712_4_k_cu_8f2f8e9f_112134cuda3std3__442_GLOBAL__N__b3c0b712_4_k_cu_8f2f8e9f_112136ignoreE,@object
	.size		_ZN40_INTERNAL_b3c0b712_4_k_cu_8f2f8e9f_112134cuda3std3__442_GLOBAL__N__b3c0b712_4_k_cu_8f2f8e9f_112136ignoreE,(_ZN40_INTERNAL_b3c0b712_4_k_cu_8f2f8e9f_112134cute7productE - _ZN40_INTERNAL_b3c0b712_4_k_cu_8f2f8e9f_112134cuda3std3__442_GLOBAL__N__b3c0b712_4_k_cu_8f2f8e9f_112136ignoreE)
_ZN40_INTERNAL_b3c0b712_4_k_cu_8f2f8e9f_112134cuda3std3__442_GLOBAL__N__b3c0b712_4_k_cu_8f2f8e9f_112136ignoreE:
	.zero		1
	.type		_ZN40_INTERNAL_b3c0b712_4_k_cu_8f2f8e9f_112134cute7productE,@object
	.size		_ZN40_INTERNAL_b3c0b712_4_k_cu_8f2f8e9f_112134cute7productE,(_ZN40_INTERNAL_b3c0b712_4_k_cu_8f2f8e9f_112134cuda3std3__45__cpo3endE - _ZN40_INTERNAL_b3c0b712_4_k_cu_8f2f8e9f_112134cute7productE)
_ZN40_INTERNAL_b3c0b712_4_k_cu_8f2f8e9f_112134cute7productE:
	.zero		1
	.type		_ZN40_INTERNAL_b3c0b712_4_k_cu_8f2f8e9f_112134cuda3std3__45__cpo3endE,@object
	.size		_ZN40_INTERNAL_b3c0b712_4_k_cu_8f2f8e9f_112134cuda3std3__45__cpo3endE,(_ZN40_INTERNAL_b3c0b712_4_k_cu_8f2f8e9f_112134cuda3std3__419piecewise_constructE - _ZN40_INTERNAL_b3c0b712_4_k_cu_8f2f8e9f_112134cuda3std3__45__cpo3endE)
_ZN40_INTERNAL_b3c0b712_4_k_cu_8f2f8e9f_112134cuda3std3__45__cpo3endE:
	.zero		1
	.type		_ZN40_INTERNAL_b3c0b712_4_k_cu_8f2f8e9f_112134cuda3std3__419piecewise_constructE,@object
	.size		_ZN40_INTERNAL_b3c0b712_4_k_cu_8f2f8e9f_112134cuda3std3__419piecewise_constructE,(_ZN40_INTERNAL_b3c0b712_4_k_cu_8f2f8e9f_112134cuda3std3__45__cpo4cendE - _ZN40_INTERNAL_b3c0b712_4_k_cu_8f2f8e9f_112134cuda3std3__419piecewise_constructE)
_ZN40_INTERNAL_b3c0b712_4_k_cu_8f2f8e9f_112134cuda3std3__419piecewise_constructE:
	.zero		1
	.type		_ZN40_INTERNAL_b3c0b712_4_k_cu_8f2f8e9f_112134cuda3std3__45__cpo4cendE,@object
	.size		_ZN40_INTERNAL_b3c0b712_4_k_cu_8f2f8e9f_112134cuda3std3__45__cpo4cendE,(_ZN40_INTERNAL_b3c0b712_4_k_cu_8f2f8e9f_112134cuda3std6ranges3__45__cpo4swapE - _ZN40_INTERNAL_b3c0b712_4_k_cu_8f2f8e9f_112134cuda3std3__45__cpo4cendE)
_ZN40_INTERNAL_b3c0b712_4_k_cu_8f2f8e9f_112134cuda3std3__45__cpo4cendE:
	.zero		1
	.type		_ZN40_INTERNAL_b3c0b712_4_k_cu_8f2f8e9f_112134cuda3std6ranges3__45__cpo4swapE,@object
	.size		_ZN40_INTERNAL_b3c0b712_4_k_cu_8f2f8e9f_112134cuda3std6ranges3__45__cpo4swapE,(.L_10 - _ZN40_INTERNAL_b3c0b712_4_k_cu_8f2f8e9f_112134cuda3std6ranges3__45__cpo4swapE)
_ZN40_INTERNAL_b3c0b712_4_k_cu_8f2f8e9f_112134cuda3std6ranges3__45__cpo4swapE:
	.zero		1
.L_10:


//--------------------- .nv.constant0._ZN7cutlass13device_kernelINS_4gemm6kernel13GemmUniversalIN4cute5tupleIJiiiiEEENS1_10collective13CollectiveMmaINS1_35MainloopSm100TmaUmmaWarpSpecializedILi3ELi2ELi4ENS5_IJNS4_1CILi2EEESB_NSA_ILi1EEEEEEEENS5_IJNSA_ILi128EEENSA_ILi64EEESF_EEEaNS5_IJlSC_lEEEaSI_NS4_8TiledMMAINS4_8MMA_AtomIJNS4_21SM100_MMA_S8_2x1SM_SSIaaiLi128ELi64ELNS4_4UMMA5MajorE0ELSN_0ELNSM_8SaturateE0EEEEEENS4_6LayoutINS5_IJSC_SC_SC_EEENS5_IJNSA_ILi0EEEST_ST_EEEEENS5_IJNS4_10UnderscoreESW_SW_EEEEENS4_28SM100_TMA_2SM_LOAD_MULTICASTENS4_14ComposedLayoutINS4_7SwizzleILi3ELi4ELi3EEENS4_18smem_ptr_flag_bitsILi8EEENSR_INS5_IJNSA_ILi8EEESF_EEENS5_IJSF_SC_EEEEEEEvNS4_8identityENS4_18SM100_TMA_2SM_LOADES19_vS1A_EENS_8epilogue10collective18CollectiveEpilogueINS1D_23Sm100TmaWarpSpecializedILi1ELi1ELi32ELb0ELb0EEEJNS5_IJSG_SG_SF_EEENS5_IJNSR_ISG_SC_EES1J_EEEaSI_aSI_NS1D_6fusion15FusionCallbacksIS1H_NS1L_17LinearCombinationIaiaiLNS_15FloatRoundStyleE2EEES1I_S1K_JEEENS4_5SM1004TMEM4LOAD26SM100_TMEM_LOAD_32dp32b32xENS4_13SM90_TMA_LOADENS10_INS11_ILi2ELi4ELi3EEES14_NSR_INS5_IJS15_SG_EEENS5_IJSG_SC_EEEEEEENS4_39AutoVectorizingCopyWithAssumedAlignmentILi128EEENS4_14SM90_TMA_STOREES20_S22_S22_EEEvvEEEEvNT_6ParamsE --------------------------
	.section	.nv.constant0._ZN7cutlass13device_kernelINS_4gemm6kernel13GemmUniversalIN4cute5tupleIJiiiiEEENS1_10collective13CollectiveMmaINS1_35MainloopSm100TmaUmmaWarpSpecializedILi3ELi2ELi4ENS5_IJNS4_1CILi2EEESB_NSA_ILi1EEEEEEEENS5_IJNSA_ILi128EEENSA_ILi64EEESF_EEEaNS5_IJlSC_lEEEaSI_NS4_8TiledMMAINS4_8MMA_AtomIJNS4_21SM100_MMA_S8_2x1SM_SSIaaiLi128ELi64ELNS4_4UMMA5MajorE0ELSN_0ELNSM_8SaturateE0EEEEEENS4_6LayoutINS5_IJSC_SC_SC_EEENS5_IJNSA_ILi0EEEST_ST_EEEEENS5_IJNS4_10UnderscoreESW_SW_EEEEENS4_28SM100_TMA_2SM_LOAD_MULTICASTENS4_14ComposedLayoutINS4_7SwizzleILi3ELi4ELi3EEENS4_18smem_ptr_flag_bitsILi8EEENSR_INS5_IJNSA_ILi8EEESF_EEENS5_IJSF_SC_EEEEEEEvNS4_8identityENS4_18SM100_TMA_2SM_LOADES19_vS1A_EENS_8epilogue10collective18CollectiveEpilogueINS1D_23Sm100TmaWarpSpecializedILi1ELi1ELi32ELb0ELb0EEEJNS5_IJSG_SG_SF_EEENS5_IJNSR_ISG_SC_EES1J_EEEaSI_aSI_NS1D_6fusion15FusionCallbacksIS1H_NS1L_17LinearCombinationIaiaiLNS_15FloatRoundStyleE2EEES1I_S1K_JEEENS4_5SM1004TMEM4LOAD26SM100_TMEM_LOAD_32dp32b32xENS4_13SM90_TMA_LOADENS10_INS11_ILi2ELi4ELi3EEES14_NSR_INS5_IJS15_SG_EEENS5_IJSG_SC_EEEEEEENS4_39AutoVectorizingCopyWithAssumedAlignmentILi128EEENS4_14SM90_TMA_STOREES20_S22_S22_EEEvvEEEEvNT_6ParamsE,"a",@progbits
	.sectionflags	@""
	.align	4
.nv.constant0._ZN7cutlass13device_kernelINS_4gemm6kernel13GemmUniversalIN4cute5tupleIJiiiiEEENS1_10collective13CollectiveMmaINS1_35MainloopSm100TmaUmmaWarpSpecializedILi3ELi2ELi4ENS5_IJNS4_1CILi2EEESB_NSA_ILi1EEEEEEEENS5_IJNSA_ILi128EEENSA_ILi64EEESF_EEEaNS5_IJlSC_lEEEaSI_NS4_8TiledMMAINS4_8MMA_AtomIJNS4_21SM100_MMA_S8_2x1SM_SSIaaiLi128ELi64ELNS4_4UMMA5MajorE0ELSN_0ELNSM_8SaturateE0EEEEEENS4_6LayoutINS5_IJSC_SC_SC_EEENS5_IJNSA_ILi0EEEST_ST_EEEEENS5_IJNS4_10UnderscoreESW_SW_EEEEENS4_28SM100_TMA_2SM_LOAD_MULTICASTENS4_14ComposedLayoutINS4_7SwizzleILi3ELi4ELi3EEENS4_18smem_ptr_flag_bitsILi8EEENSR_INS5_IJNSA_ILi8EEESF_EEENS5_IJSF_SC_EEEEEEEvNS4_8identityENS4_18SM100_TMA_2SM_LOADES19_vS1A_EENS_8epilogue10collective18CollectiveEpilogueINS1D_23Sm100TmaWarpSpecializedILi1ELi1ELi32ELb0ELb0EEEJNS5_IJSG_SG_SF_EEENS5_IJNSR_ISG_SC_EES1J_EEEaSI_aSI_NS1D_6fusion15FusionCallbacksIS1H_NS1L_17LinearCombinationIaiaiLNS_15FloatRoundStyleE2EEES1I_S1K_JEEENS4_5SM1004TMEM4LOAD26SM100_TMEM_LOAD_32dp32b32xENS4_13SM90_TMA_LOADENS10_INS11_ILi2ELi4ELi3EEES14_NSR_INS5_IJS15_SG_EEENS5_IJSG_SC_EEEEEEENS4_39AutoVectorizingCopyWithAssumedAlignmentILi128EEENS4_14SM90_TMA_STOREES20_S22_S22_EEEvvEEEEvNT_6ParamsE:
	.zero		2944


//--------------------- SYMBOLS --------------------------

	.type		.nv.reservedSmem.offset0,@object
	.size		.nv.reservedSmem.offset0,0x4
	.type		.nv.reservedSmem.cap,@object
	.size		.nv.reservedSmem.cap,0x4
	.type		__assertfail,@function
